	.target	sm_90a

	.elftype	@"ET_EXEC"


//--------------------- .note.nv.tkinfo           --------------------------
	.section	.note.nv.tkinfo,"",@"SHT_NOTE"
	.sectionflags	@"SHF_NOTE_NV_TKINFO"
	.tkinfo
        /*0018*/ 	.word	0x00000002
        /*0030*/ 	.string	""
        /*0030*/ 	.string	"ptxas"
        /*0030*/ 	.string	"Cuda compilation tools, release 13.0, V13.0.88"
        /*0030*/ 	.string	"Build cuda_13.0.r13.0/compiler.36424714_0"
        /*0030*/ 	.string	"-arch sm_90a -m 64 "



//--------------------- .note.nv.cuinfo           --------------------------
	.section	.note.nv.cuinfo,"",@"SHT_NOTE"
	.sectionflags	@"SHF_NOTE_NV_CUINFO"
        /*0018*/ 	.short	0x0002
        /*001a*/ 	.short	0x005a
        /*001c*/ 	.short	0x0082
	.zero		2


//--------------------- .nv.info                  --------------------------
	.section	.nv.info,"",@"SHT_CUDA_INFO"
	.align	4


	//----- nvinfo : EIATTR_REGCOUNT
	.align		4
        /*0000*/ 	.byte	0x04, 0x2f
        /*0002*/ 	.short	(.L_16 - .L_15)
	.align		4
.L_15:
        /*0004*/ 	.word	index@(_ZN7cutlass13device_kernelINS_4fmha6kernel28FmhaKernelTmaWarpSpecializedINS1_10collective30FmhaMainloopTmaWarpSpecializedINS_10bfloat16_tEffN4cute5tupleIJNS7_1CILi128EEESA_NS9_ILi256EEEEEENS8_IJiNS9_ILi1EEENS8_IJiiEEEEEESF_SF_NS4_13DefaultFusionEJNS2_6OptionILNS2_3TagE0ENS9_ILb1EEEEENSH_ILSI_2ESJ_EEEEENS4_15FmhaFwdEpilogueIS6_fNS8_IJNS9_ILi64EEESB_SA_EEEEENS2_23PersistentTileSchedulerEJSK_SL_EEEEEvNT_6ParamsE)
        /*0008*/ 	.word	0x000000a8


	//----- nvinfo : EIATTR_FRAME_SIZE
	.align		4
.L_16:
        /*000c*/ 	.byte	0x04, 0x11
        /*000e*/ 	.short	(.L_18 - .L_17)
	.align		4
.L_17:
        /*0010*/ 	.word	index@($__internal_0_$__cuda_sm20_rcp_rn_f32_slowpath)
        /*0014*/ 	.word	0x00000000


	//----- nvinfo : EIATTR_FRAME_SIZE
	.align		4
.L_18:
        /*0018*/ 	.byte	0x04, 0x11
        /*001a*/ 	.short	(.L_20 - .L_19)
	.align		4
.L_19:
        /*001c*/ 	.word	index@(_ZN7cutlass13device_kernelINS_4fmha6kernel28FmhaKernelTmaWarpSpecializedINS1_10collective30FmhaMainloopTmaWarpSpecializedINS_10bfloat16_tEffN4cute5tupleIJNS7_1CILi128EEESA_NS9_ILi256EEEEEENS8_IJiNS9_ILi1EEENS8_IJiiEEEEEESF_SF_NS4_13DefaultFusionEJNS2_6OptionILNS2_3TagE0ENS9_ILb1EEEEENSH_ILSI_2ESJ_EEEEENS4_15FmhaFwdEpilogueIS6_fNS8_IJNS9_ILi64EEESB_SA_EEEEENS2_23PersistentTileSchedulerEJSK_SL_EEEEEvNT_6ParamsE)
        /*0020*/ 	.word	0x00000000


	//----- nvinfo : EIATTR_MIN_STACK_SIZE
	.align		4
.L_20:
        /*0024*/ 	.byte	0x04, 0x12
        /*0026*/ 	.short	(.L_22 - .L_21)
	.align		4
.L_21:
        /*0028*/ 	.word	index@(_ZN7cutlass13device_kernelINS_4fmha6kernel28FmhaKernelTmaWarpSpecializedINS1_10collective30FmhaMainloopTmaWarpSpecializedINS_10bfloat16_tEffN4cute5tupleIJNS7_1CILi128EEESA_NS9_ILi256EEEEEENS8_IJiNS9_ILi1EEENS8_IJiiEEEEEESF_SF_NS4_13DefaultFusionEJNS2_6OptionILNS2_3TagE0ENS9_ILb1EEEEENSH_ILSI_2ESJ_EEEEENS4_15FmhaFwdEpilogueIS6_fNS8_IJNS9_ILi64EEESB_SA_EEEEENS2_23PersistentTileSchedulerEJSK_SL_EEEEEvNT_6ParamsE)
        /*002c*/ 	.word	0x00000000
.L_22:


//--------------------- .nv.compat                --------------------------
	.section	.nv.compat,"",@"SHT_CUDA_COMPAT_INFO"
	.align	4
        /*0000*/ 	.byte	0x02, 0x09, 0x01, 0x00, 0x02, 0x02, 0x04, 0x00, 0x02, 0x05, 0x05, 0x00, 0x03, 0x07, 0x01, 0x01
        /*0010*/ 	.byte	0x02, 0x03, 0x01, 0x00, 0x02, 0x06, 0x01, 0x00, 0x04, 0x0b, 0x08, 0x00, 0x00, 0x00, 0x00, 0x00
        /*0020*/ 	.byte	0x00, 0x00, 0x00, 0x00


//--------------------- .nv.info._ZN7cutlass13device_kernelINS_4fmha6kernel28FmhaKernelTmaWarpSpecializedINS1_10collective30FmhaMainloopTmaWarpSpecializedINS_10bfloat16_tEffN4cute5tupleIJNS7_1CILi128EEESA_NS9_ILi256EEEEEENS8_IJiNS9_ILi1EEENS8_IJiiEEEEEESF_SF_NS4_13DefaultFusionEJNS2_6OptionILNS2_3TagE0ENS9_ILb1EEEEENSH_ILSI_2ESJ_EEEEENS4_15FmhaFwdEpilogueIS6_fNS8_IJNS9_ILi64EEESB_SA_EEEEENS2_23PersistentTileSchedulerEJSK_SL_EEEEEvNT_6ParamsE --------------------------
	.section	.nv.info._ZN7cutlass13device_kernelINS_4fmha6kernel28FmhaKernelTmaWarpSpecializedINS1_10collective30FmhaMainloopTmaWarpSpecializedINS_10bfloat16_tEffN4cute5tupleIJNS7_1CILi128EEESA_NS9_ILi256EEEEEENS8_IJiNS9_ILi1EEENS8_IJiiEEEEEESF_SF_NS4_13DefaultFusionEJNS2_6OptionILNS2_3TagE0ENS9_ILb1EEEEENSH_ILSI_2ESJ_EEEEENS4_15FmhaFwdEpilogueIS6_fNS8_IJNS9_ILi64EEESB_SA_EEEEENS2_23PersistentTileSchedulerEJSK_SL_EEEEEvNT_6ParamsE,"",@"SHT_CUDA_INFO"
	.sectionflags	@""
	.align	4


	//----- nvinfo : EIATTR_CUDA_API_VERSION
	.align		4
        /*0000*/ 	.byte	0x04, 0x37
        /*0002*/ 	.short	(.L_24 - .L_23)
.L_23:
        /*0004*/ 	.word	0x00000082


	//----- nvinfo : EIATTR_KPARAM_INFO
	.align		4
.L_24:
        /*0008*/ 	.byte	0x04, 0x17
        /*000a*/ 	.short	(.L_26 - .L_25)
.L_25:
        /*000c*/ 	.word	0x00000000
        /*0010*/ 	.short	0x0000
        /*0012*/ 	.short	0x0070
        /*0014*/ 	.byte	0x00, 0xf0, 0x01, 0x20


	//----- nvinfo : EIATTR_SPARSE_MMA_MASK
	.align		4
.L_26:
        /*0018*/ 	.byte	0x03, 0x50
        /*001a*/ 	.short	0x0000


	//----- nvinfo : EIATTR_MAXREG_COUNT
	.align		4
        /*001c*/ 	.byte	0x03, 0x1b
        /*001e*/ 	.short	0x00a8


	//----- nvinfo : EIATTR_NUM_BARRIERS
	.align		4
        /*0020*/ 	.byte	0x02, 0x4c
        /*0022*/ 	.byte	0x02
	.zero		1


	//----- nvinfo : EIATTR_EXTERNS
	.align		4
        /*0024*/ 	.byte	0x04, 0x0f
        /*0026*/ 	.short	(.L_28 - .L_27)


	//   ....[0]....
	.align		4
.L_27:
        /*0028*/ 	.word	index@(__assertfail)


	//----- nvinfo : EIATTR_MERCURY_ISA_VERSION
	.align		4
.L_28:
        /*002c*/ 	.byte	0x03, 0x5f
        /*002e*/ 	.short	0x0101


	//----- nvinfo : EIATTR_INT_WARP_WIDE_INSTR_OFFSETS
	.align		4
        /*0030*/ 	.byte	0x04, 0x31
        /*0032*/ 	.short	(.L_30 - .L_29)


	//   ....[0]....
.L_29:
        /*0034*/ 	.word	0x00000790


	//   ....[1]....
        /*0038*/ 	.word	0x000007a0


	//   ....[2]....
        /*003c*/ 	.word	0x000007b0


	//   ....[3]....
        /*0040*/ 	.word	0x000007c0


	//   ....[4]....
        /*0044*/ 	.word	0x00000830


	//   ....[5]....
        /*0048*/ 	.word	0x00000a10


	//   ....[6]....
        /*004c*/ 	.word	0x00000ad0


	//----- nvinfo : EIATTR_COOP_GROUP_MASK_REGIDS
	.align		4
.L_30:
        /*0050*/ 	.byte	0x04, 0x29
        /*0052*/ 	.short	(.L_32 - .L_31)


	//   ....[0]....
.L_31:
        /*0054*/ 	.word	0xffffffff


	//   ....[1]....
        /*0058*/ 	.word	0xffffffff


	//   ....[2]....
        /*005c*/ 	.word	0xffffffff


	//   ....[3]....
        /*0060*/ 	.word	0xffffffff


	//   ....[4]....
        /*0064*/ 	.word	0xffffffff


	//   ....[5]....
        /*0068*/ 	.word	0xffffffff


	//   ....[6]....
        /*006c*/ 	.word	0xffffffff


	//   ....[7]....
        /*0070*/ 	.word	0xffffffff


	//   ....[8]....
        /*0074*/ 	.word	0xffffffff


	//   ....[9]....
        /*0078*/ 	.word	0xffffffff


	//   ....[10]....
        /*007c*/ 	.word	0xffffffff


	//   ....[11]....
        /*0080*/ 	.word	0xffffffff


	//   ....[12]....
        /*0084*/ 	.word	0xffffffff


	//   ....[13]....
        /*0088*/ 	.word	0xffffffff


	//   ....[14]....
        /*008c*/ 	.word	0xffffffff


	//   ....[15]....
        /*0090*/ 	.word	0xffffffff


	//   ....[16]....
        /*0094*/ 	.word	0xffffffff


	//   ....[17]....
        /*0098*/ 	.word	0xffffffff


	//----- nvinfo : EIATTR_COOP_GROUP_INSTR_OFFSETS
	.align		4
.L_32:
        /*009c*/ 	.byte	0x04, 0x28
        /*009e*/ 	.short	(.L_34 - .L_33)


	//   ....[0]....
.L_33:
        /*00a0*/ 	.word	0x00000070


	//   ....[1]....
        /*00a4*/ 	.word	0x000000a0


	//   ....[2]....
        /*00a8*/ 	.word	0x000001d0


	//   ....[3]....
        /*00ac*/ 	.word	0x00000410


	//   ....[4]....
        /*00b0*/ 	.word	0x000005d0


	//   ....[5]....
        /*00b4*/ 	.word	0x00000730


	//   ....[6]....
        /*00b8*/ 	.word	0x00001f30


	//   ....[7]....
        /*00bc*/ 	.word	0x00001f60


	//   ....[8]....
        /*00c0*/ 	.word	0x00002700


	//   ....[9]....
        /*00c4*/ 	.word	0x00002810


	//   ....[10]....
        /*00c8*/ 	.word	0x00004aa0


	//   ....[11]....
        /*00cc*/ 	.word	0x00004ac0


	//   ....[12]....
        /*00d0*/ 	.word	0x00005360


	//   ....[13]....
        /*00d4*/ 	.word	0x000054b0


	//   ....[14]....
        /*00d8*/ 	.word	0x00007730


	//   ....[15]....
        /*00dc*/ 	.word	0x00007760


	//   ....[16]....
        /*00e0*/ 	.word	0x000077a0


	//   ....[17]....
        /*00e4*/ 	.word	0x000077c0


	//----- nvinfo : EIATTR_REG_RECONFIG
	.align		4
.L_34:
        /*00e8*/ 	.byte	0x01, 0x54
	.zero		2


	//----- nvinfo : EIATTR_SYSCALL_OFFSETS
	.align		4
        /*00ec*/ 	.byte	0x04, 0x46
        /*00ee*/ 	.short	(.L_36 - .L_35)


	//   ....[0]....
.L_35:
        /*00f0*/ 	.word	0x000088b0


	//   ....[1]....
        /*00f4*/ 	.word	0x00008a40


	//----- nvinfo : EIATTR_MBARRIER_INSTR_OFFSETS
	.align		4
.L_36:
        /*00f8*/ 	.byte	0x04, 0x39
        /*00fa*/ 	.short	(.L_38 - .L_37)


	//   ....[0]....
.L_37:
        /*00fc*/ 	.word	0x000003c0
        /*0100*/ 	.word	0x000000ff
        /*0104*/ 	.word	0x00064450
        /*0108*/ 	.short	0x0100
        /*010a*/ 	.byte	0x08
	.zero		1


	//   ....[1]....
        /*010c*/ 	.word	0x000003d0
        /*0110*/ 	.word	0x000000ff
        /*0114*/ 	.word	0x00064460
        /*0118*/ 	.short	0x0100
        /*011a*/ 	.byte	0x08
	.zero		1


	//   ....[2]....
        /*011c*/ 	.word	0x000003e0
        /*0120*/ 	.word	0x000000ff
        /*0124*/ 	.word	0x00064458
        /*0128*/ 	.short	0x0100
        /*012a*/ 	.byte	0x08
	.zero		1


	//   ....[3]....
        /*012c*/ 	.word	0x000003f0
        /*0130*/ 	.word	0x000000ff
        /*0134*/ 	.word	0x00064468
        /*0138*/ 	.short	0x0100
        /*013a*/ 	.byte	0x08
	.zero		1


	//   ....[4]....
        /*013c*/ 	.word	0x00000520
        /*0140*/ 	.word	0x000000ff
        /*0144*/ 	.word	0x00064400
        /*0148*/ 	.short	0x0100
        /*014a*/ 	.byte	0x08
	.zero		1


	//   ....[5]....
        /*014c*/ 	.word	0x00000530
        /*0150*/ 	.word	0x000000ff
        /*0154*/ 	.word	0x00064428
        /*0158*/ 	.short	0x0100
        /*015a*/ 	.byte	0x08
	.zero		1


	//   ....[6]....
        /*015c*/ 	.word	0x00000540
        /*0160*/ 	.word	0x000000ff
        /*0164*/ 	.word	0x00064408
        /*0168*/ 	.short	0x0100
        /*016a*/ 	.byte	0x08
	.zero		1


	//   ....[7]....
        /*016c*/ 	.word	0x00000550
        /*0170*/ 	.word	0x000000ff
        /*0174*/ 	.word	0x00064430
        /*0178*/ 	.short	0x0100
        /*017a*/ 	.byte	0x08
	.zero		1


	//   ....[8]....
        /*017c*/ 	.word	0x00000560
        /*0180*/ 	.word	0x000000ff
        /*0184*/ 	.word	0x00064410
        /*0188*/ 	.short	0x0100
        /*018a*/ 	.byte	0x08
	.zero		1


	//   ....[9]....
        /*018c*/ 	.word	0x00000570
        /*0190*/ 	.word	0x000000ff
        /*0194*/ 	.word	0x00064438
        /*0198*/ 	.short	0x0100
        /*019a*/ 	.byte	0x08
	.zero		1


	//   ....[10]....
        /*019c*/ 	.word	0x00000580
        /*01a0*/ 	.word	0x000000ff
        /*01a4*/ 	.word	0x00064418
        /*01a8*/ 	.short	0x0100
        /*01aa*/ 	.byte	0x08
	.zero		1


	//   ....[11]....
        /*01ac*/ 	.word	0x00000590
        /*01b0*/ 	.word	0x000000ff
        /*01b4*/ 	.word	0x00064440
        /*01b8*/ 	.short	0x0100
        /*01ba*/ 	.byte	0x08
	.zero		1


	//   ....[12]....
        /*01bc*/ 	.word	0x000005a0
        /*01c0*/ 	.word	0x000000ff
        /*01c4*/ 	.word	0x00064420
        /*01c8*/ 	.short	0x0100
        /*01ca*/ 	.byte	0x08
	.zero		1


	//   ....[13]....
        /*01cc*/ 	.word	0x000005b0
        /*01d0*/ 	.word	0x000000ff
        /*01d4*/ 	.word	0x00064448
        /*01d8*/ 	.short	0x0100
        /*01da*/ 	.byte	0x08
	.zero		1


	//   ....[14]....
        /*01dc*/ 	.word	0x000006e0
        /*01e0*/ 	.word	0x000000ff
        /*01e4*/ 	.word	0x00064470
        /*01e8*/ 	.short	0x0100
        /*01ea*/ 	.byte	0x08
	.zero		1


	//   ....[15]....
        /*01ec*/ 	.word	0x000006f0
        /*01f0*/ 	.word	0x000000ff
        /*01f4*/ 	.word	0x00064480
        /*01f8*/ 	.short	0x0100
        /*01fa*/ 	.byte	0x08
	.zero		1


	//   ....[16]....
        /*01fc*/ 	.word	0x00000700
        /*0200*/ 	.word	0x000000ff
        /*0204*/ 	.word	0x00064478
        /*0208*/ 	.short	0x0100
        /*020a*/ 	.byte	0x08
	.zero		1


	//   ....[17]....
        /*020c*/ 	.word	0x00000710
        /*0210*/ 	.word	0x000000ff
        /*0214*/ 	.word	0x00064488
        /*0218*/ 	.short	0x0100
        /*021a*/ 	.byte	0x08
	.zero		1


	//   ....[18]....
        /*021c*/ 	.word	0x00000850
        /*0220*/ 	.word	0x000000ff
        /*0224*/ 	.word	0x00064490
        /*0228*/ 	.short	0x0100
        /*022a*/ 	.byte	0x06
	.zero		1


	//   ....[19]....
        /*022c*/ 	.word	0x00000860
        /*0230*/ 	.word	0x000000ff
        /*0234*/ 	.word	0x00064498
        /*0238*/ 	.short	0x0100
        /*023a*/ 	.byte	0x06
	.zero		1


	//   ....[20]....
        /*023c*/ 	.word	0x00000870
        /*0240*/ 	.word	0x000000ff
        /*0244*/ 	.word	0x000644a0
        /*0248*/ 	.short	0x0100
        /*024a*/ 	.byte	0x06
	.zero		1


	//   ....[21]....
        /*024c*/ 	.word	0x00000880
        /*0250*/ 	.word	0x000000ff
        /*0254*/ 	.word	0x000644a8
        /*0258*/ 	.short	0x0100
        /*025a*/ 	.byte	0x06
	.zero		1


	//   ....[22]....
        /*025c*/ 	.word	0x00000980
        /*0260*/ 	.word	0x000000ff
        /*0264*/ 	.word	0x000644c0
        /*0268*/ 	.short	0x0100
        /*026a*/ 	.byte	0x08
	.zero		1


	//   ....[23]....
        /*026c*/ 	.word	0x00000990
        /*0270*/ 	.word	0x000000ff
        /*0274*/ 	.word	0x000644e0
        /*0278*/ 	.short	0x0100
        /*027a*/ 	.byte	0x08
	.zero		1


	//   ....[24]....
        /*027c*/ 	.word	0x000009a0
        /*0280*/ 	.word	0x000000ff
        /*0284*/ 	.word	0x000644c8
        /*0288*/ 	.short	0x0100
        /*028a*/ 	.byte	0x08
	.zero		1


	//   ....[25]....
        /*028c*/ 	.word	0x000009b0
        /*0290*/ 	.word	0x000000ff
        /*0294*/ 	.word	0x000644e8
        /*0298*/ 	.short	0x0100
        /*029a*/ 	.byte	0x08
	.zero		1


	//   ....[26]....
        /*029c*/ 	.word	0x000009c0
        /*02a0*/ 	.word	0x000000ff
        /*02a4*/ 	.word	0x000644d0
        /*02a8*/ 	.short	0x0100
        /*02aa*/ 	.byte	0x08
	.zero		1


	//   ....[27]....
        /*02ac*/ 	.word	0x000009d0
        /*02b0*/ 	.word	0x000000ff
        /*02b4*/ 	.word	0x000644f0
        /*02b8*/ 	.short	0x0100
        /*02ba*/ 	.byte	0x08
	.zero		1


	//   ....[28]....
        /*02bc*/ 	.word	0x000009e0
        /*02c0*/ 	.word	0x000000ff
        /*02c4*/ 	.word	0x000644d8
        /*02c8*/ 	.short	0x0100
        /*02ca*/ 	.byte	0x08
	.zero		1


	//   ....[29]....
        /*02cc*/ 	.word	0x000009f0
        /*02d0*/ 	.word	0x000000ff
        /*02d4*/ 	.word	0x000644f8
        /*02d8*/ 	.short	0x0100
        /*02da*/ 	.byte	0x08
	.zero		1


	//   ....[30]....
        /*02dc*/ 	.word	0x00000b00
        /*02e0*/ 	.word	0x000000ff
        /*02e4*/ 	.word	0x000644b0
        /*02e8*/ 	.short	0x0100
        /*02ea*/ 	.byte	0x06
	.zero		1


	//   ....[31]....
        /*02ec*/ 	.word	0x00001310
        /*02f0*/ 	.word	0x000000ff
        /*02f4*/ 	.word	0x00064450
        /*02f8*/ 	.short	0x010a
        /*02fa*/ 	.byte	0x06
	.zero		1


	//   ....[32]....
        /*02fc*/ 	.word	0x000013b0
        /*0300*/ 	.word	0x000000ff
        /*0304*/ 	.word	0x00064400
        /*0308*/ 	.short	0x010a
        /*030a*/ 	.byte	0x26
	.zero		1


	//   ....[33]....
        /*030c*/ 	.word	0x00001420
        /*0310*/ 	.word	0x000000ff
        /*0314*/ 	.word	0xfffffff8
        /*0318*/ 	.short	0x010a
        /*031a*/ 	.byte	0x05
	.zero		1


	//   ....[34]....
        /*031c*/ 	.word	0x00003c00
        /*0320*/ 	.word	0x00000004
        /*0324*/ 	.word	0x00000000
        /*0328*/ 	.short	0x0101
        /*032a*/ 	.byte	0x07
	.zero		1


	//   ....[35]....
        /*032c*/ 	.word	0x00003ca0
        /*0330*/ 	.word	0x000000ff
        /*0334*/ 	.word	0x00064400
        /*0338*/ 	.short	0x010a
        /*033a*/ 	.byte	0x06
	.zero		1


	//   ....[36]....
        /*033c*/ 	.word	0x00004020
        /*0340*/ 	.word	0x000000ff
        /*0344*/ 	.word	0x00000000
        /*0348*/ 	.short	0x0101
        /*034a*/ 	.byte	0x26
	.zero		1


	//   ....[37]....
        /*034c*/ 	.word	0x000041e0
        /*0350*/ 	.word	0x000000ff
        /*0354*/ 	.word	0x00064400
        /*0358*/ 	.short	0x010a
        /*035a*/ 	.byte	0x07
	.zero		1


	//   ....[38]....
        /*035c*/ 	.word	0x00006700
        /*0360*/ 	.word	0x000000ff
        /*0364*/ 	.word	0x00064400
        /*0368*/ 	.short	0x010a
        /*036a*/ 	.byte	0x0a
	.zero		1


	//   ....[39]....
        /*036c*/ 	.word	0x00007080
        /*0370*/ 	.word	0x000000ff
        /*0374*/ 	.word	0x00064400
        /*0378*/ 	.short	0x010a
        /*037a*/ 	.byte	0x0a
	.zero		1


	//   ....[40]....
        /*037c*/ 	.word	0x000073f0
        /*0380*/ 	.word	0x000000ff
        /*0384*/ 	.word	0x00000000
        /*0388*/ 	.short	0x0101
        /*038a*/ 	.byte	0x0a
	.zero		1


	//   ....[41]....
        /*038c*/ 	.word	0x000074a0
        /*0390*/ 	.word	0x000000ff
        /*0394*/ 	.word	0x00000000
        /*0398*/ 	.short	0x0101
        /*039a*/ 	.byte	0x05
	.zero		1


	//   ....[42]....
        /*039c*/ 	.word	0x00007670
        /*03a0*/ 	.word	0x000000ff
        /*03a4*/ 	.word	0x00000000
        /*03a8*/ 	.short	0x0101
        /*03aa*/ 	.byte	0x06
	.zero		1


	//   ....[43]....
        /*03ac*/ 	.word	0x00007700
        /*03b0*/ 	.word	0x000000ff
        /*03b4*/ 	.word	0x00000000
        /*03b8*/ 	.short	0x0101
        /*03ba*/ 	.byte	0x04
	.zero		1


	//   ....[44]....
        /*03bc*/ 	.word	0x00008060
        /*03c0*/ 	.word	0x000000ff
        /*03c4*/ 	.word	0x00064498
        /*03c8*/ 	.short	0x010a
        /*03ca*/ 	.byte	0x04
	.zero		1


	//   ....[45]....
        /*03cc*/ 	.word	0x0000a670
        /*03d0*/ 	.word	0x00000000
        /*03d4*/ 	.word	0x00064490
        /*03d8*/ 	.short	0x0101
        /*03da*/ 	.byte	0x05
	.zero		1


	//   ....[46]....
        /*03dc*/ 	.word	0x0000aa30
        /*03e0*/ 	.word	0x00000007
        /*03e4*/ 	.word	0x00064460
        /*03e8*/ 	.short	0x010a
        /*03ea*/ 	.byte	0x3f
	.zero		1


	//   ....[47]....
        /*03ec*/ 	.word	0x0000ada0
        /*03f0*/ 	.word	0x00000007
        /*03f4*/ 	.word	0x000644b0
        /*03f8*/ 	.short	0x0101
        /*03fa*/ 	.byte	0x3f
	.zero		1


	//   ....[48]....
        /*03fc*/ 	.word	0x0000adb0
        /*0400*/ 	.word	0x00000007
        /*0404*/ 	.word	0x000644b0
        /*0408*/ 	.short	0x010a
        /*040a*/ 	.byte	0x3f
	.zero		1


	//   ....[49]....
        /*040c*/ 	.word	0x0000ae50
        /*0410*/ 	.word	0x00000004
        /*0414*/ 	.word	0x00064460
        /*0418*/ 	.short	0x010a
        /*041a*/ 	.byte	0x3f
	.zero		1


	//   ....[50]....
        /*041c*/ 	.word	0x0000b4c0
        /*0420*/ 	.word	0x00000008
        /*0424*/ 	.word	0x00064428
        /*0428*/ 	.short	0x010a
        /*042a*/ 	.byte	0x3f
	.zero		1


	//   ....[51]....
        /*042c*/ 	.word	0x0000b820
        /*0430*/ 	.word	0x00000005
        /*0434*/ 	.word	0x000644b0
        /*0438*/ 	.short	0x0101
        /*043a*/ 	.byte	0x3f
	.zero		1


	//   ....[52]....
        /*043c*/ 	.word	0x0000b830
        /*0440*/ 	.word	0x00000005
        /*0444*/ 	.word	0x000644b0
        /*0448*/ 	.short	0x010a
        /*044a*/ 	.byte	0x3f
	.zero		1


	//   ....[53]....
        /*044c*/ 	.word	0x0000b8e0
        /*0450*/ 	.word	0x00000007
        /*0454*/ 	.word	0x00064428
        /*0458*/ 	.short	0x010a
        /*045a*/ 	.byte	0x3f
	.zero		1


	//   ....[54]....
        /*045c*/ 	.word	0x0000bcd0
        /*0460*/ 	.word	0x00000006
        /*0464*/ 	.word	0x00064428
        /*0468*/ 	.short	0x010a
        /*046a*/ 	.byte	0x3f
	.zero		1


	//   ....[55]....
        /*046c*/ 	.word	0x0000c050
        /*0470*/ 	.word	0x00000006
        /*0474*/ 	.word	0x00064428
        /*0478*/ 	.short	0x010a
        /*047a*/ 	.byte	0x3f
	.zero		1


	//   ....[56]....
        /*047c*/ 	.word	0x0000c420
        /*0480*/ 	.word	0x00000003
        /*0484*/ 	.word	0x00064450
        /*0488*/ 	.short	0x010a
        /*048a*/ 	.byte	0x3f
	.zero		1


	//   ....[57]....
        /*048c*/ 	.word	0x0000c480
        /*0490*/ 	.word	0x00000005
        /*0494*/ 	.word	0x00064400
        /*0498*/ 	.short	0x010a
        /*049a*/ 	.byte	0x3f
	.zero		1


	//   ....[58]....
        /*049c*/ 	.word	0x0000c4e0
        /*04a0*/ 	.word	0x00000000
        /*04a4*/ 	.word	0xfffffff8
        /*04a8*/ 	.short	0x010a
        /*04aa*/ 	.byte	0x3f
	.zero		1


	//   ....[59]....
        /*04ac*/ 	.word	0x0000c540
        /*04b0*/ 	.word	0x0000000a
        /*04b4*/ 	.word	0x00064400
        /*04b8*/ 	.short	0x010a
        /*04ba*/ 	.byte	0x3f
	.zero		1


	//   ....[60]....
        /*04bc*/ 	.word	0x0000c5a0
        /*04c0*/ 	.word	0x00000003
        /*04c4*/ 	.word	0x00064400
        /*04c8*/ 	.short	0x010a
        /*04ca*/ 	.byte	0x3f
	.zero		1


	//   ....[61]....
        /*04cc*/ 	.word	0x0000c600
        /*04d0*/ 	.word	0x0000000a
        /*04d4*/ 	.word	0x00064400
        /*04d8*/ 	.short	0x010a
        /*04da*/ 	.byte	0x3f
	.zero		1


	//   ....[62]....
        /*04dc*/ 	.word	0x0000c660
        /*04e0*/ 	.word	0x00000003
        /*04e4*/ 	.word	0x00064498
        /*04e8*/ 	.short	0x010a
        /*04ea*/ 	.byte	0x3f
	.zero		1


	//   ....[63]....
        /*04ec*/ 	.word	0x0000c730
        /*04f0*/ 	.word	0x00000007
        /*04f4*/ 	.word	0x00064460
        /*04f8*/ 	.short	0x010a
        /*04fa*/ 	.byte	0x3f
	.zero		1


	//   ....[64]....
        /*04fc*/ 	.word	0x0000c780
        /*0500*/ 	.word	0x00000007
        /*0504*/ 	.word	0x000644b0
        /*0508*/ 	.short	0x010a
        /*050a*/ 	.byte	0x3f
	.zero		1


	//   ....[65]....
        /*050c*/ 	.word	0x0000c7d0
        /*0510*/ 	.word	0x00000004
        /*0514*/ 	.word	0x00064460
        /*0518*/ 	.short	0x010a
        /*051a*/ 	.byte	0x3f
	.zero		1


	//   ....[66]....
        /*051c*/ 	.word	0x0000c8a0
        /*0520*/ 	.word	0x00000008
        /*0524*/ 	.word	0x00064428
        /*0528*/ 	.short	0x010a
        /*052a*/ 	.byte	0x3f
	.zero		1


	//   ....[67]....
        /*052c*/ 	.word	0x0000c8f0
        /*0530*/ 	.word	0x00000005
        /*0534*/ 	.word	0x000644b0
        /*0538*/ 	.short	0x010a
        /*053a*/ 	.byte	0x3f
	.zero		1


	//   ....[68]....
        /*053c*/ 	.word	0x0000c940
        /*0540*/ 	.word	0x00000007
        /*0544*/ 	.word	0x00064428
        /*0548*/ 	.short	0x010a
        /*054a*/ 	.byte	0x3f
	.zero		1


	//   ....[69]....
        /*054c*/ 	.word	0x0000c990
        /*0550*/ 	.word	0x00000006
        /*0554*/ 	.word	0x00064428
        /*0558*/ 	.short	0x010a
        /*055a*/ 	.byte	0x3f
	.zero		1


	//   ....[70]....
        /*055c*/ 	.word	0x0000c9e0
        /*0560*/ 	.word	0x00000006
        /*0564*/ 	.word	0x00064428
        /*0568*/ 	.short	0x010a
        /*056a*/ 	.byte	0x3f
	.zero		1


	//----- nvinfo : EIATTR_NUM_MBARRIERS
	.align		4
.L_38:
        /*056c*/ 	.byte	0x03, 0x38
        /*056e*/ 	.short	0x001f


	//----- nvinfo : EIATTR_EXIT_INSTR_OFFSETS
	.align		4
        /*0570*/ 	.byte	0x04, 0x1c
        /*0572*/ 	.short	(.L_40 - .L_39)


	//   ....[0]....
.L_39:
        /*0574*/ 	.word	0x00000b60


	//   ....[1]....
        /*0578*/ 	.word	0x00000bd0


	//   ....[2]....
        /*057c*/ 	.word	0x0000a690


	//   ....[3]....
        /*0580*/ 	.word	0x0000a6f0


	//   ....[4]....
        /*0584*/ 	.word	0x0000a720


	//   ....[5]....
        /*0588*/ 	.word	0x0000b1b0


	//   ....[6]....
        /*058c*/ 	.word	0x0000b1e0


	//   ....[7]....
        /*0590*/ 	.word	0x0000c400


	//----- nvinfo : EIATTR_MAX_THREADS
	.align		4
.L_40:
        /*0594*/ 	.byte	0x04, 0x05
        /*0596*/ 	.short	(.L_42 - .L_41)
.L_41:
        /*0598*/ 	.word	0x00000180
        /*059c*/ 	.word	0x00000001
        /*05a0*/ 	.word	0x00000001


	//----- nvinfo : EIATTR_CRS_STACK_SIZE
	.align		4
.L_42:
        /*05a4*/ 	.byte	0x04, 0x1e
        /*05a6*/ 	.short	(.L_44 - .L_43)
.L_43:
        /*05a8*/ 	.word	0x00000000


	//----- nvinfo : EIATTR_CBANK_PARAM_SIZE
	.align		4
.L_44:
        /*05ac*/ 	.byte	0x03, 0x19
        /*05ae*/ 	.short	0x0870


	//----- nvinfo : EIATTR_PARAM_CBANK
	.align		4
        /*05b0*/ 	.byte	0x04, 0x0a
        /*05b2*/ 	.short	(.L_46 - .L_45)
	.align		4
.L_45:
        /*05b4*/ 	.word	index@(.nv.constant0._ZN7cutlass13device_kernelINS_4fmha6kernel28FmhaKernelTmaWarpSpecializedINS1_10collective30FmhaMainloopTmaWarpSpecializedINS_10bfloat16_tEffN4cute5tupleIJNS7_1CILi128EEESA_NS9_ILi256EEEEEENS8_IJiNS9_ILi1EEENS8_IJiiEEEEEESF_SF_NS4_13DefaultFusionEJNS2_6OptionILNS2_3TagE0ENS9_ILb1EEEEENSH_ILSI_2ESJ_EEEEENS4_15FmhaFwdEpilogueIS6_fNS8_IJNS9_ILi64EEESB_SA_EEEEENS2_23PersistentTileSchedulerEJSK_SL_EEEEEvNT_6ParamsE)
        /*05b8*/ 	.short	0x0210
        /*05ba*/ 	.short	0x0870


	//----- nvinfo : EIATTR_SW_WAR
	.align		4
.L_46:
        /*05bc*/ 	.byte	0x04, 0x36
        /*05be*/ 	.short	(.L_48 - .L_47)
.L_47:
        /*05c0*/ 	.word	0x00000008
.L_48:


//--------------------- .nv.callgraph             --------------------------
	.section	.nv.callgraph,"",@"SHT_CUDA_CALLGRAPH"
	.align	4
	.sectionentsize	8
	.align		4
        /*0000*/ 	.word	0x00000000
	.align		4
        /*0004*/ 	.word	0xffffffff
	.align		4
        /*0008*/ 	.word	index@(_ZN7cutlass13device_kernelINS_4fmha6kernel28FmhaKernelTmaWarpSpecializedINS1_10collective30FmhaMainloopTmaWarpSpecializedINS_10bfloat16_tEffN4cute5tupleIJNS7_1CILi128EEESA_NS9_ILi256EEEEEENS8_IJiNS9_ILi1EEENS8_IJiiEEEEEESF_SF_NS4_13DefaultFusionEJNS2_6OptionILNS2_3TagE0ENS9_ILb1EEEEENSH_ILSI_2ESJ_EEEEENS4_15FmhaFwdEpilogueIS6_fNS8_IJNS9_ILi64EEESB_SA_EEEEENS2_23PersistentTileSchedulerEJSK_SL_EEEEEvNT_6ParamsE)
	.align		4
        /*000c*/ 	.word	index@(__assertfail)
	.align		4
        /*0010*/ 	.word	0x00000000
	.align		4
        /*0014*/ 	.word	0xfffffffe
	.align		4
        /*0018*/ 	.word	0x00000000
	.align		4
        /*001c*/ 	.word	0xfffffffd
	.align		4
        /*0020*/ 	.word	0x00000000
	.align		4
        /*0024*/ 	.word	0xfffffffc


//--------------------- .nv.constant4             --------------------------
	.section	.nv.constant4,"a",@progbits
	.align	8
	.align		8
.nv.constant4:
        /*0000*/ 	.dword	__assertfail
	.align		8
        /*0008*/ 	.dword	__unnamed_1
	.align		8
        /*0010*/ 	.dword	__unnamed_2
	.align		8
        /*0018*/ 	.dword	_ZN39_INTERNAL_92d3a92a_4_k_cu_042a94d1_33024cuda3std3__45__cpo5beginE
	.align		8
        /*0020*/ 	.dword	_ZN39_INTERNAL_92d3a92a_4_k_cu_042a94d1_33024cuda3std3__45__cpo3endE
	.align		8
        /*0028*/ 	.dword	_ZN39_INTERNAL_92d3a92a_4_k_cu_042a94d1_33024cuda3std3__45__cpo6cbeginE
	.align		8
        /*0030*/ 	.dword	_ZN39_INTERNAL_92d3a92a_4_k_cu_042a94d1_33024cuda3std3__45__cpo4cendE
	.align		8
        /*0038*/ 	.dword	_ZN39_INTERNAL_92d3a92a_4_k_cu_042a94d1_33024cuda3std3__441_GLOBAL__N__92d3a92a_4_k_cu_042a94d1_33026ignoreE
	.align		8
        /*0040*/ 	.dword	_ZN39_INTERNAL_92d3a92a_4_k_cu_042a94d1_33024cuda3std3__419piecewise_constructE
	.align		8
        /*0048*/ 	.dword	_ZN39_INTERNAL_92d3a92a_4_k_cu_042a94d1_33024cuda3std3__48in_placeE
	.align		8
        /*0050*/ 	.dword	_ZN39_INTERNAL_92d3a92a_4_k_cu_042a94d1_33024cuda3std6ranges3__45__cpo4swapE
	.align		8
        /*0058*/ 	.dword	_ZN39_INTERNAL_92d3a92a_4_k_cu_042a94d1_33024cuda3std6ranges3__45__cpo9iter_moveE
	.align		8
        /*0060*/ 	.dword	_ZN39_INTERNAL_92d3a92a_4_k_cu_042a94d1_33024cute7productE
	.align		8
        /*0068*/ 	.dword	_ZN39_INTERNAL_92d3a92a_4_k_cu_042a94d1_33024cute1_E
	.align		8
        /*0070*/ 	.dword	$str$24
	.align		8
        /*0078*/ 	.dword	$str$25


//--------------------- .text._ZN7cutlass13device_kernelINS_4fmha6kernel28FmhaKernelTmaWarpSpecializedINS1_10collective30FmhaMainloopTmaWarpSpecializedINS_10bfloat16_tEffN4cute5tupleIJNS7_1CILi128EEESA_NS9_ILi256EEEEEENS8_IJiNS9_ILi1EEENS8_IJiiEEEEEESF_SF_NS4_13DefaultFusionEJNS2_6OptionILNS2_3TagE0ENS9_ILb1EEEEENSH_ILSI_2ESJ_EEEEENS4_15FmhaFwdEpilogueIS6_fNS8_IJNS9_ILi64EEESB_SA_EEEEENS2_23PersistentTileSchedulerEJSK_SL_EEEEEvNT_6ParamsE --------------------------
	.section	.text._ZN7cutlass13device_kernelINS_4fmha6kernel28FmhaKernelTmaWarpSpecializedINS1_10collective30FmhaMainloopTmaWarpSpecializedINS_10bfloat16_tEffN4cute5tupleIJNS7_1CILi128EEESA_NS9_ILi256EEEEEENS8_IJiNS9_ILi1EEENS8_IJiiEEEEEESF_SF_NS4_13DefaultFusionEJNS2_6OptionILNS2_3TagE0ENS9_ILb1EEEEENSH_ILSI_2ESJ_EEEEENS4_15FmhaFwdEpilogueIS6_fNS8_IJNS9_ILi64EEESB_SA_EEEEENS2_23PersistentTileSchedulerEJSK_SL_EEEEEvNT_6ParamsE,"ax",@progbits
	.align	128
.text._ZN7cutlass13device_kernelINS_4fmha6kernel28FmhaKernelTmaWarpSpecializedINS1_10collective30FmhaMainloopTmaWarpSpecializedINS_10bfloat16_tEffN4cute5tupleIJNS7_1CILi128EEESA_NS9_ILi256EEEEEENS8_IJiNS9_ILi1EEENS8_IJiiEEEEEESF_SF_NS4_13DefaultFusionEJNS2_6OptionILNS2_3TagE0ENS9_ILb1EEEEENSH_ILSI_2ESJ_EEEEENS4_15FmhaFwdEpilogueIS6_fNS8_IJNS9_ILi64EEESB_SA_EEEEENS2_23PersistentTileSchedulerEJSK_SL_EEEEEvNT_6ParamsE:
        .type           _ZN7cutlass13device_kernelINS_4fmha6kernel28FmhaKernelTmaWarpSpecializedINS1_10collective30FmhaMainloopTmaWarpSpecializedINS_10bfloat16_tEffN4cute5tupleIJNS7_1CILi128EEESA_NS9_ILi256EEEEEENS8_IJiNS9_ILi1EEENS8_IJiiEEEEEESF_SF_NS4_13DefaultFusionEJNS2_6OptionILNS2_3TagE0ENS9_ILb1EEEEENSH_ILSI_2ESJ_EEEEENS4_15FmhaFwdEpilogueIS6_fNS8_IJNS9_ILi64EEESB_SA_EEEEENS2_23PersistentTileSchedulerEJSK_SL_EEEEEvNT_6ParamsE,@function
        .size           _ZN7cutlass13device_kernelINS_4fmha6kernel28FmhaKernelTmaWarpSpecializedINS1_10collective30FmhaMainloopTmaWarpSpecializedINS_10bfloat16_tEffN4cute5tupleIJNS7_1CILi128EEESA_NS9_ILi256EEEEEENS8_IJiNS9_ILi1EEENS8_IJiiEEEEEESF_SF_NS4_13DefaultFusionEJNS2_6OptionILNS2_3TagE0ENS9_ILb1EEEEENSH_ILSI_2ESJ_EEEEENS4_15FmhaFwdEpilogueIS6_fNS8_IJNS9_ILi64EEESB_SA_EEEEENS2_23PersistentTileSchedulerEJSK_SL_EEEEEvNT_6ParamsE,(.L_x_144 - _ZN7cutlass13device_kernelINS_4fmha6kernel28FmhaKernelTmaWarpSpecializedINS1_10collective30FmhaMainloopTmaWarpSpecializedINS_10bfloat16_tEffN4cute5tupleIJNS7_1CILi128EEESA_NS9_ILi256EEEEEENS8_IJiNS9_ILi1EEENS8_IJiiEEEEEESF_SF_NS4_13DefaultFusionEJNS2_6OptionILNS2_3TagE0ENS9_ILb1EEEEENSH_ILSI_2ESJ_EEEEENS4_15FmhaFwdEpilogueIS6_fNS8_IJNS9_ILi64EEESB_SA_EEEEENS2_23PersistentTileSchedulerEJSK_SL_EEEEEvNT_6ParamsE)
        .other          _ZN7cutlass13device_kernelINS_4fmha6kernel28FmhaKernelTmaWarpSpecializedINS1_10collective30FmhaMainloopTmaWarpSpecializedINS_10bfloat16_tEffN4cute5tupleIJNS7_1CILi128EEESA_NS9_ILi256EEEEEENS8_IJiNS9_ILi1EEENS8_IJiiEEEEEESF_SF_NS4_13DefaultFusionEJNS2_6OptionILNS2_3TagE0ENS9_ILb1EEEEENSH_ILSI_2ESJ_EEEEENS4_15FmhaFwdEpilogueIS6_fNS8_IJNS9_ILi64EEESB_SA_EEEEENS2_23PersistentTileSchedulerEJSK_SL_EEEEEvNT_6ParamsE,@"STO_CUDA_ENTRY STV_DEFAULT"
_ZN7cutlass13device_kernelINS_4fmha6kernel28FmhaKernelTmaWarpSpecializedINS1_10collective30FmhaMainloopTmaWarpSpecializedINS_10bfloat16_tEffN4cute5tupleIJNS7_1CILi128EEESA_NS9_ILi256EEEEEENS8_IJiNS9_ILi1EEENS8_IJiiEEEEEESF_SF_NS4_13DefaultFusionEJNS2_6OptionILNS2_3TagE0ENS9_ILb1EEEEENSH_ILSI_2ESJ_EEEEENS4_15FmhaFwdEpilogueIS6_fNS8_IJNS9_ILi64EEESB_SA_EEEEENS2_23PersistentTileSchedulerEJSK_SL_EEEEEvNT_6ParamsE:
[----:B------:R-:W1:Y:S01]  /*0000*/  LDC R1, c[0x0][0x28] ;  /* 0x00000a00ff017b82 */ /* 0x000e620000000800 */
[----:B------:R-:W2:Y:S07]  /*0010*/  S2R R2, SR_TID.X ;  /* 0x0000000000027919 */ /* 0x000eae0000002100 */
[----:B------:R-:W3:Y:S01]  /*0020*/  S2UR UR6, SR_CTAID.X ;  /* 0x00000000000679c3 */ /* 0x000ee20000002500 */
[----:B------:R-:W-:Y:S01]  /*0030*/  ELECT P1, URZ, PT ;  /* 0x00000000003f782f */ /* 0x000fe20003820000 */
[----:B------:R-:W-:Y:S01]  /*0040*/  BSSY B0, `(.L_x_0) ;  /* 0x0000018000007945 */ /* 0x000fe20003800000 */
[----:B---3--:R-:W-:-:S02]  /*0050*/  MOV R17, UR6 ;  /* 0x0000000600117c02 */ /* 0x008fc40008000f00 */
[----:B--2---:R-:W-:-:S05]  /*0060*/  SHF.R.U32.HI R0, RZ, 0x5, R2 ;  /* 0x00000005ff007819 */ /* 0x004fca0000011602 */
[----:B------:R-:W2:Y:S02]  /*0070*/  SHFL.IDX PT, R3, R0, RZ, 0x1f ;  /* 0x00001fff00037589 */ /* 0x000ea400000e0000 */
[----:B--2---:R-:W-:Y:S02]  /*0080*/  R2UR UR4, R3 ;  /* 0x00000000030472ca */ /* 0x004fe400000e0000 */
[----:B------:R-:W-:-:S06]  /*0090*/  SHF.R.U32.HI R3, RZ, 0x7, R2 ;  /* 0x00000007ff037819 */ /* 0x000fcc0000011602 */
[----:B------:R-:W2:Y:S05]  /*00a0*/  SHFL.IDX PT, R3, R3, RZ, 0x1f ;  /* 0x00001fff03037589 */ /* 0x000eaa00000e0000 */
[----:B------:R-:W-:Y:S02]  /*00b0*/  USHF.R.S32.HI UR5, URZ, 0x1f, UR4 ;  /* 0x0000001f3f057899 */ /* 0x000fe40008011404 */
[----:B------:R-:W-:Y:S02]  /*00c0*/  ISETP.EQ.AND P2, PT, RZ, UR4, P1 ;  /* 0x00000004ff007c0c */ /* 0x000fe40008f42270 */
[----:B------:R-:W-:-:S04]  /*00d0*/  ULEA.HI UR5, UR5, UR4, URZ, 0x2 ;  /* 0x0000000405057291 */ /* 0x000fc8000f8f103f */
[----:B------:R-:W-:-:S04]  /*00e0*/  ULOP3.LUT UR5, UR5, 0xfffffffc, URZ, 0xc0, !UPT ;  /* 0xfffffffc05057892 */ /* 0x000fc8000f8ec03f */
[----:B------:R-:W-:-:S03]  /*00f0*/  UIADD3 UR5, UR4, -UR5, URZ ;  /* 0x8000000504057290 */ /* 0x000fc6000fffe03f */
[----:B-1----:R-:W-:Y:S09]  /*0100*/  @!P2 BRA `(.L_x_1) ;  /* 0x00000000002ca947 */ /* 0x002ff20003800000 */
[----:B------:R-:W-:Y:S02]  /*0110*/  ULDC.64 UR6, c[0x0][0x198] ;  /* 0x0000660000067ab9 */ /* 0x000fe40000000a00 */
[----:B------:R-:W-:Y:S02]  /*0120*/  UIADD3 UR8, UP0, UR6, 0xf0, URZ ;  /* 0x000000f006087890 */ /* 0x000fe4000ff1e03f */
[----:B------:R-:W-:Y:S02]  /*0130*/  UIADD3 UR10, UP1, UR6, 0x1f0, URZ ;  /* 0x000001f0060a7890 */ /* 0x000fe4000ff3e03f */
[----:B------:R-:W-:Y:S02]  /*0140*/  UIADD3 UR6, UP2, UR6, 0x2f0, URZ ;  /* 0x000002f006067890 */ /* 0x000fe4000ff5e03f */
[----:B------:R-:W-:Y:S02]  /*0150*/  UIADD3.X UR9, URZ, UR7, URZ, UP0, !UPT ;  /* 0x000000073f097290 */ /* 0x000fe400087fe43f */
[----:B------:R-:W-:-:S02]  /*0160*/  UIADD3.X UR11, URZ, UR7, URZ, UP1, !UPT ;  /* 0x000000073f0b7290 */ /* 0x000fc40008ffe43f */
[----:B------:R-:W-:-:S05]  /*0170*/  UIADD3.X UR7, URZ, UR7, URZ, UP2, !UPT ;  /* 0x000000073f077290 */ /* 0x000fca00097fe43f */
[----:B------:R1:W-:Y:S02]  /*0180*/  UTMACCTL.PF [UR8] ;  /* 0x00000000080079b9 */ /* 0x0003e40008040000 */
[----:B------:R1:W-:Y:S02]  /*0190*/  UTMACCTL.PF [UR10] ;  /* 0x000000000a0079b9 */ /* 0x0003e40008040000 */
[----:B------:R1:W-:Y:S02]  /*01a0*/  UTMACCTL.PF [UR6] ;  /* 0x00000000060079b9 */ /* 0x0003e40008040000 */
[----:B-1----:R-:W-:Y:S01]  /*01b0*/  NOP ;  /* 0x0000000000007918 */ /* 0x002fe20000000000 */
.L_x_1:
[----:B------:R-:W-:Y:S05]  /*01c0*/  BSYNC B0 ;  /* 0x0000000000007941 */ /* 0x000fea0003800000 */
.L_x_0:
[----:B------:R-:W1:Y:S01]  /*01d0*/  SHFL.IDX PT, R4, R0, RZ, 0x1f ;  /* 0x00001fff00047589 */ /* 0x000e6200000e0000 */
[----:B--2---:R-:W-:Y:S01]  /*01e0*/  R2UR UR4, R3 ;  /* 0x00000000030472ca */ /* 0x004fe200000e0000 */
[----:B------:R-:W-:Y:S02]  /*01f0*/  UISETP.NE.AND UP0, UPT, UR5, 0x1, UPT ;  /* 0x000000010500788c */ /* 0x000fe4000bf05270 */
[----:B------:R-:W-:-:S10]  /*0200*/  UISETP.NE.AND UP1, UPT, UR5, 0x2, UPT ;  /* 0x000000020500788c */ /* 0x000fd4000bf25270 */
[----:B------:R-:W-:Y:S02]  /*0210*/  UIADD3 UR10, UR4, -0x1, URZ ;  /* 0xffffffff040a7890 */ /* 0x000fe4000fffe03f */
[----:B------:R-:W-:Y:S01]  /*0220*/  MOV R19, UR4 ;  /* 0x0000000400137c02 */ /* 0x000fe20008000f00 */
[----:B------:R-:W-:Y:S02]  /*0230*/  UISETP.EQ.AND UP2, UPT, UR4, URZ, !UP0 ;  /* 0x0000003f0400728c */ /* 0x000fe4000c742270 */
[----:B------:R-:W-:Y:S02]  /*0240*/  UISETP.EQ.AND UP3, UPT, UR4, URZ, !UP1 ;  /* 0x0000003f0400728c */ /* 0x000fe4000cf62270 */
[----:B------:R-:W-:Y:S02]  /*0250*/  UISETP.GE.U32.AND UP4, UPT, UR10, 0x4, UPT ;  /* 0x000000040a00788c */ /* 0x000fe4000bf86070 */
[----:B------:R-:W-:Y:S01]  /*0260*/  USEL UR4, URZ, 0x1, !UP2 ;  /* 0x000000013f047887 */ /* 0x000fe2000d000000 */
[----:B-1----:R-:W-:Y:S01]  /*0270*/  ISETP.NE.AND P0, PT, R4, RZ, PT ;  /* 0x000000ff0400720c */ /* 0x002fe20003f05270 */
[----:B------:R-:W-:Y:S01]  /*0280*/  USEL UR6, URZ, 0x1, !UP3 ;  /* 0x000000013f067887 */ /* 0x000fe2000d800000 */
[----:B------:R-:W-:Y:S01]  /*0290*/  MOV R4, UR5 ;  /* 0x0000000500047c02 */ /* 0x000fe20008000f00 */
[----:B------:R-:W-:-:S02]  /*02a0*/  USEL UR7, UR4, 0x2, UP4 ;  /* 0x0000000204077887 */ /* 0x000fc4000a000000 */
[----:B------:R-:W-:-:S04]  /*02b0*/  USEL UR4, UR6, 0x2, UP4 ;  /* 0x0000000206047887 */ /* 0x000fc8000a000000 */
[----:B------:R-:W-:Y:S02]  /*02c0*/  MOV R18, UR7 ;  /* 0x0000000700127c02 */ /* 0x000fe40008000f00 */
[----:B------:R-:W-:Y:S02]  /*02d0*/  MOV R16, UR4 ;  /* 0x0000000400107c02 */ /* 0x000fe40008000f00 */
[----:B------:R-:W-:Y:S05]  /*02e0*/  @P0 BRA `(.L_x_2) ;  /* 0x0000000000480947 */ /* 0x000fea0003800000 */
[----:B------:R-:W1:Y:S01]  /*02f0*/  S2UR UR8, SR_CgaCtaId ;  /* 0x00000000000879c3 */ /* 0x000e620000008800 */
[----:B------:R-:W-:Y:S01]  /*0300*/  UMOV UR4, 0x400 ;  /* 0x0000040000047882 */ /* 0x000fe20000000000 */
[----:B------:R-:W-:Y:S01]  /*0310*/  UMOV UR5, 0x1 ;  /* 0x0000000100057882 */ /* 0x000fe20000000000 */
[----:B------:R-:W-:Y:S01]  /*0320*/  UMOV UR6, 0x80 ;  /* 0x0000008000067882 */ /* 0x000fe20000000000 */
[----:B------:R-:W-:Y:S01]  /*0330*/  ELECT P0, URZ, PT ;  /* 0x00000000003f782f */ /* 0x000fe20003800000 */
[----:B------:R-:W-:-:S04]  /*0340*/  UIADD3 UR6, -UR6, 0x100000, URZ ;  /* 0x0010000006067890 */ /* 0x000fc8000fffe13f */
[----:B------:R-:W-:Y:S02]  /*0350*/  USHF.L.U32 UR7, UR6, 0xb, URZ ;  /* 0x0000000b06077899 */ /* 0x000fe4000800063f */
[----:B------:R-:W-:Y:S02]  /*0360*/  USHF.L.U32 UR6, UR6, 0x1, URZ ;  /* 0x0000000106067899 */ /* 0x000fe4000800063f */
[----:B-1----:R-:W-:Y:S02]  /*0370*/  ULEA UR8, UR8, UR4, 0x18 ;  /* 0x0000000408087291 */ /* 0x002fe4000f8ec03f */
[----:B------:R-:W-:-:S04]  /*0380*/  UIADD3 UR4, -UR5, 0x100000, URZ ;  /* 0x0010000005047890 */ /* 0x000fc8000fffe13f */
[----:B------:R-:W-:Y:S02]  /*0390*/  USHF.L.U32 UR5, UR4, 0xb, URZ ;  /* 0x0000000b04057899 */ /* 0x000fe4000800063f */
[----:B------:R-:W-:Y:S01]  /*03a0*/  USHF.L.U32 UR4, UR4, 0x1, URZ ;  /* 0x0000000104047899 */ /* 0x000fe2000800063f */
[----:B------:R-:W1:Y:S11]  /*03b0*/  FENCE.VIEW.ASYNC.S ;  /* 0x00000000000073c6 */ /* 0x000e760000000000 */
[----:B-1----:R1:W2:Y:S01]  /*03c0*/  SYNCS.EXCH.64 URZ, [UR8+0x64450], UR4 ;  /* 0x06445004083f75b2 */ /* 0x0022a20008000100 */
[----:B------:R1:W3:Y:S01]  /*03d0*/  SYNCS.EXCH.64 URZ, [UR8+0x64460], UR6 ;  /* 0x06446006083f75b2 */ /* 0x0002e20008000100 */
[----:B------:R1:W4:Y:S01]  /*03e0*/  SYNCS.EXCH.64 URZ, [UR8+0x64458], UR4 ;  /* 0x06445804083f75b2 */ /* 0x0003220008000100 */
[----:B------:R1:W1:Y:S01]  /*03f0*/  SYNCS.EXCH.64 URZ, [UR8+0x64468], UR6 ;  /* 0x06446806083f75b2 */ /* 0x0002620008000100 */
[----:B------:R-:W-:Y:S01]  /*0400*/  NOP ;  /* 0x0000000000007918 */ /* 0x000fe20000000000 */
.L_x_2:
[----:B------:R-:W5:Y:S01]  /*0410*/  SHFL.IDX PT, R3, R0, RZ, 0x1f ;  /* 0x00001fff00037589 */ /* 0x000f6200000e0000 */
[----:B------:R-:W-:Y:S01]  /*0420*/  NOP ;  /* 0x0000000000007918 */ /* 0x000fe20000000000 */
[----:B-----5:R-:W-:-:S13]  /*0430*/  ISETP.NE.AND P0, PT, R3, RZ, PT ;  /* 0x000000ff0300720c */ /* 0x020fda0003f05270 */
[----:B------:R-:W-:Y:S05]  /*0440*/  @P0 BRA `(.L_x_3) ;  /* 0x0000000000600947 */ /* 0x000fea0003800000 */
[----:B-1----:R-:W1:Y:S01]  /*0450*/  S2UR UR5, SR_CgaCtaId ;  /* 0x00000000000579c3 */ /* 0x002e620000008800 */
[----:B------:R-:W-:Y:S01]  /*0460*/  UMOV UR4, 0x400 ;  /* 0x0000040000047882 */ /* 0x000fe20000000000 */
[----:B------:R-:W-:Y:S01]  /*0470*/  UMOV UR6, 0x1 ;  /* 0x0000000100067882 */ /* 0x000fe20000000000 */
[----:B------:R-:W-:Y:S01]  /*0480*/  UMOV UR9, 0x100 ;  /* 0x0000010000097882 */ /* 0x000fe20000000000 */
[----:B------:R-:W-:-:S04]  /*0490*/  UIADD3 UR6, -UR6, 0x100000, URZ ;  /* 0x0010000006067890 */ /* 0x000fc8000fffe13f */
[----:B------:R-:W-:Y:S02]  /*04a0*/  USHF.L.U32 UR7, UR6, 0xb, URZ ;  /* 0x0000000b06077899 */ /* 0x000fe4000800063f */
[----:B------:R-:W-:Y:S01]  /*04b0*/  USHF.L.U32 UR6, UR6, 0x1, URZ ;  /* 0x0000000106067899 */ /* 0x000fe2000800063f */
[----:B------:R-:W-:Y:S01]  /*04c0*/  ELECT P0, URZ, PT ;  /* 0x00000000003f782f */ /* 0x000fe20003800000 */
[----:B-1----:R-:W-:Y:S02]  /*04d0*/  ULEA UR8, UR5, UR4, 0x18 ;  /* 0x0000000405087291 */ /* 0x002fe4000f8ec03f */
[----:B------:R-:W-:-:S04]  /*04e0*/  UIADD3 UR4, -UR9, 0x100000, URZ ;  /* 0x0010000009047890 */ /* 0x000fc8000fffe13f */
[----:B------:R-:W-:Y:S02]  /*04f0*/  USHF.L.U32 UR5, UR4, 0xb, URZ ;  /* 0x0000000b04057899 */ /* 0x000fe4000800063f */
[----:B------:R-:W-:Y:S01]  /*0500*/  USHF.L.U32 UR4, UR4, 0x1, URZ ;  /* 0x0000000104047899 */ /* 0x000fe2000800063f */
[----:B------:R-:W1:Y:S03]  /*0510*/  FENCE.VIEW.ASYNC.S ;  /* 0x00000000000073c6 */ /* 0x000e660000000000 */
[----:B-1----:R1:W1:Y:S08]  /*0520*/  SYNCS.EXCH.64 URZ, [UR8+0x64400], UR6 ;  /* 0x06440006083f75b2 */ /* 0x0022700008000100 */
[----:B------:R1:W1:Y:S01]  /*0530*/  SYNCS.EXCH.64 URZ, [UR8+0x64428], UR4 ;  /* 0x06442804083f75b2 */ /* 0x0002620008000100 */
        /* <DEDUP_REMOVED lines=8> */
[----:B------:R-:W-:Y:S01]  /*05c0*/  NOP ;  /* 0x0000000000007918 */ /* 0x000fe20000000000 */
.L_x_3:
        /* <DEDUP_REMOVED lines=21> */
[----:B------:R-:W-:Y:S01]  /*0720*/  NOP ;  /* 0x0000000000007918 */ /* 0x000fe20000000000 */
.L_x_4:
[----:B------:R-:W5:Y:S01]  /*0730*/  SHFL.IDX PT, R3, R0, RZ, 0x1f ;  /* 0x00001fff00037589 */ /* 0x000f6200000e0000 */
[----:B------:R-:W-:Y:S01]  /*0740*/  ELECT P0, URZ, PT ;  /* 0x00000000003f782f */ /* 0x000fe20003800000 */
[----:B------:R-:W-:Y:S01]  /*0750*/  NOP ;  /* 0x0000000000007918 */ /* 0x000fe20000000000 */
[----:B-1----:R-:W-:Y:S02]  /*0760*/  UMOV UR4, 0x80 ;  /* 0x0000008000047882 */ /* 0x002fe40000000000 */
[C---:B-----5:R-:W-:Y:S02]  /*0770*/  ISETP.NE.OR P0, PT, R3.reuse, RZ, !P0 ;  /* 0x000000ff0300720c */ /* 0x060fe40004705670 */
[----:B------:R-:W-:-:S11]  /*0780*/  ISETP.NE.AND P3, PT, R3, RZ, PT ;  /* 0x000000ff0300720c */ /* 0x000fd60003f65270 */
[----:B------:R-:W-:Y:S01]  /*0790*/  VOTEU.ALL UP2, P0 ;  /* 0x00000000003f7886 */ /* 0x000fe20000040000 */
[----:B------:R-:W-:Y:S01]  /*07a0*/  VOTEU.ALL UP3, P0 ;  /* 0x00000000003f7886 */ /* 0x000fe20000060000 */
[----:B------:R-:W-:Y:S01]  /*07b0*/  VOTEU.ALL UP4, P0 ;  /* 0x00000000003f7886 */ /* 0x000fe20000080000 */
[----:B------:R-:W-:Y:S02]  /*07c0*/  VOTEU.ALL UP5, P0 ;  /* 0x00000000003f7886 */ /* 0x000fe400000a0000 */
[----:B------:R-:W1:Y:S01]  /*07d0*/  @!UP2 S2UR UR7, SR_CgaCtaId ;  /* 0x000000000007a9c3 */ /* 0x000e620000008800 */
[----:B------:R-:W-:Y:S01]  /*07e0*/  @!UP2 UMOV UR6, 0x400 ;  /* 0x000004000006a882 */ /* 0x000fe20000000000 */
[----:B------:R-:W-:-:S04]  /*07f0*/  @!UP2 UIADD3 UR4, -UR4, 0x100000, URZ ;  /* 0x001000000404a890 */ /* 0x000fc8000fffe13f */
[----:B------:R-:W-:Y:S02]  /*0800*/  @!UP2 USHF.L.U32 UR5, UR4, 0xb, URZ ;  /* 0x0000000b0405a899 */ /* 0x000fe4000800063f */
[----:B------:R-:W-:Y:S02]  /*0810*/  @!UP2 USHF.L.U32 UR4, UR4, 0x1, URZ ;  /* 0x000000010404a899 */ /* 0x000fe4000800063f */
[----:B-1----:R-:W-:Y:S01]  /*0820*/  @!UP2 ULEA UR6, UR7, UR6, 0x18 ;  /* 0x000000060706a291 */ /* 0x002fe2000f8ec03f */
[----:B------:R-:W-:Y:S01]  /*0830*/  VOTEU.ALL UP2, P0 ;  /* 0x00000000003f7886 */ /* 0x000fe20000040000 */
[----:B------:R-:W1:Y:S10]  /*0840*/  FENCE.VIEW.ASYNC.S ;  /* 0x00000000000073c6 */ /* 0x000e740000000000 */
[----:B-1----:R1:W1:Y:S01]  /*0850*/  @!UP2 SYNCS.EXCH.64 URZ, [UR6+0x64490], UR4 ;  /* 0x06449004063fa5b2 */ /* 0x0022620008000100 */
[----:B------:R1:W1:Y:S01]  /*0860*/  @!UP3 SYNCS.EXCH.64 URZ, [UR6+0x64498], UR4 ;  /* 0x06449804063fb5b2 */ /* 0x0002620008000100 */
[----:B------:R1:W1:Y:S01]  /*0870*/  @!UP4 SYNCS.EXCH.64 URZ, [UR6+0x644a0], UR4 ;  /* 0x0644a004063fc5b2 */ /* 0x0002620008000100 */
[----:B------:R1:W1:Y:S01]  /*0880*/  @!UP5 SYNCS.EXCH.64 URZ, [UR6+0x644a8], UR4 ;  /* 0x0644a804063fd5b2 */ /* 0x0002620008000100 */
[----:B------:R-:W-:Y:S01]  /*0890*/  NOP ;  /* 0x0000000000007918 */ /* 0x000fe20000000000 */
[----:B------:R-:W-:Y:S05]  /*08a0*/  @P3 BRA `(.L_x_5) ;  /* 0x0000000000583947 */ /* 0x000fea0003800000 */
[----:B-1----:R-:W1:Y:S01]  /*08b0*/  S2UR UR5, SR_CgaCtaId ;  /* 0x00000000000579c3 */ /* 0x002e620000008800 */
[----:B------:R-:W-:Y:S01]  /*08c0*/  UMOV UR4, 0x400 ;  /* 0x0000040000047882 */ /* 0x000fe20000000000 */
[----:B------:R-:W-:Y:S01]  /*08d0*/  UMOV UR6, 0x20 ;  /* 0x0000002000067882 */ /* 0x000fe20000000000 */
[----:B------:R-:W-:Y:S01]  /*08e0*/  UMOV UR7, 0x80 ;  /* 0x0000008000077882 */ /* 0x000fe20000000000 */
[----:B------:R-:W-:Y:S01]  /*08f0*/  ELECT P0, URZ, PT ;  /* 0x00000000003f782f */ /* 0x000fe20003800000 */
[----:B-1----:R-:W-:Y:S02]  /*0900*/  ULEA UR8, UR5, UR4, 0x18 ;  /* 0x0000000405087291 */ /* 0x002fe4000f8ec03f */
[----:B------:R-:W-:-:S04]  /*0910*/  UIADD3 UR4, -UR6, 0x100000, URZ ;  /* 0x0010000006047890 */ /* 0x000fc8000fffe13f */
[----:B------:R-:W-:Y:S02]  /*0920*/  USHF.L.U32 UR5, UR4, 0xb, URZ ;  /* 0x0000000b04057899 */ /* 0x000fe4000800063f */
[----:B------:R-:W-:Y:S02]  /*0930*/  USHF.L.U32 UR4, UR4, 0x1, URZ ;  /* 0x0000000104047899 */ /* 0x000fe4000800063f */
        /* <DEDUP_REMOVED lines=13> */
.L_x_5:
[----:B------:R-:W-:Y:S01]  /*0a10*/  VOTEU.ANY UP2, P2 ;  /* 0x00000000003f7886 */ /* 0x000fe20001040100 */
[----:B-1----:R-:W-:Y:S01]  /*0a20*/  R2UR UR8, R19 ;  /* 0x00000000130872ca */ /* 0x002fe200000e0000 */
[----:B------:R-:W-:Y:S01]  /*0a30*/  UMOV UR4, 0x40 ;  /* 0x0000004000047882 */ /* 0x000fe20000000000 */
[----:B------:R-:W-:Y:S01]  /*0a40*/  NOP ;  /* 0x0000000000007918 */ /* 0x000fe20000000000 */
[----:B------:R-:W-:Y:S01]  /*0a50*/  ISETP.EQ.AND P0, PT, R4, 0x2, P1 ;  /* 0x000000020400780c */ /* 0x000fe20000f02270 */
[----:B------:R-:W1:Y:S01]  /*0a60*/  @UP2 S2UR UR7, SR_CgaCtaId ;  /* 0x00000000000729c3 */ /* 0x000e620000008800 */
[----:B------:R-:W-:Y:S01]  /*0a70*/  @UP2 UMOV UR6, 0x400 ;  /* 0x0000040000062882 */ /* 0x000fe20000000000 */
[----:B------:R-:W-:-:S04]  /*0a80*/  @UP2 UIADD3 UR4, -UR4, 0x100000, URZ ;  /* 0x0010000004042890 */ /* 0x000fc8000fffe13f */
[----:B------:R-:W-:Y:S02]  /*0a90*/  @UP2 USHF.L.U32 UR5, UR4, 0xb, URZ ;  /* 0x0000000b04052899 */ /* 0x000fe4000800063f */
[----:B------:R-:W-:Y:S01]  /*0aa0*/  @UP2 USHF.L.U32 UR4, UR4, 0x1, URZ ;  /* 0x0000000104042899 */ /* 0x000fe2000800063f */
[----:B------:R-:W-:Y:S01]  /*0ab0*/  ISETP.NE.AND P3, PT, RZ, UR8, PT ;  /* 0x00000008ff007c0c */ /* 0x000fe2000bf65270 */
[----:B-1----:R-:W-:Y:S01]  /*0ac0*/  @UP2 ULEA UR6, UR7, UR6, 0x18 ;  /* 0x0000000607062291 */ /* 0x002fe2000f8ec03f */
[----:B------:R-:W-:Y:S01]  /*0ad0*/  VOTEU.ANY UP2, P2 ;  /* 0x00000000003f7886 */ /* 0x000fe20001040100 */
[----:B------:R-:W-:Y:S01]  /*0ae0*/  ISETP.EQ.AND P2, PT, R4, 0x1, P1 ;  /* 0x000000010400780c */ /* 0x000fe20000f42270 */
[----:B------:R-:W1:Y:S09]  /*0af0*/  FENCE.VIEW.ASYNC.S ;  /* 0x00000000000073c6 */ /* 0x000e720000000000 */
[----:B-1----:R1:W2:Y:S01]  /*0b00*/  @UP2 SYNCS.EXCH.64 URZ, [UR6+0x644b0], UR4 ;  /* 0x0644b004063f25b2 */ /* 0x0022a20008000100 */
[----:B------:R-:W-:Y:S01]  /*0b10*/  NOP ;  /* 0x0000000000007918 */ /* 0x000fe20000000000 */
[----:B--234-:R-:W-:Y:S06]  /*0b20*/  BAR.SYNC.DEFER_BLOCKING 0x0 ;  /* 0x0000000000007b1d */ /* 0x01cfec0000010000 */
[----:B------:R-:W-:Y:S05]  /*0b30*/  @!P3 BRA `(.L_x_6) ;  /* 0x0000009800d8b947 */ /* 0x000fea0003800000 */
[----:B------:R-:W-:-:S06]  /*0b40*/  UISETP.GT.U32.AND UP0, UPT, UR10, 0x3, UPT ;  /* 0x000000030a00788c */ /* 0x000fcc000bf04070 */
[----:B------:R-:W-:-:S13]  /*0b50*/  PLOP3.LUT P0, PT, PT, PT, UP0, 0x80, 0x0 ;  /* 0x000000000000781c */ /* 0x000fda0003f0f008 */
[----:B-1----:R-:W-:Y:S05]  /*0b60*/  @P0 EXIT ;  /* 0x000000000000094d */ /* 0x002fea0003800000 */
.L_x_7:
[----:B------:R-:W-:-:S08]  /*0b70*/  NOP ;  /* 0x0000000000007918 */ /* 0x000fd00000000000 */
[----:B------:R-:W1:Y:S02]  /*0b80*/  USETMAXREG.TRY_ALLOC.CTAPOOL UP0, 0xf0 ;  /* 0x000000f0000079c8 */ /* 0x000e640008000600 */
[----:B-1----:R-:W-:-:S13]  /*0b90*/  PLOP3.LUT P0, PT, PT, PT, UP0, 0x80, 0x0 ;  /* 0x000000000000781c */ /* 0x002fda0003f0f008 */
[----:B------:R-:W-:Y:S05]  /*0ba0*/  @!P0 BRA `(.L_x_7) ;  /* 0xfffffffc00f08947 */ /* 0x000fea000383ffff */
[----:B------:R-:W-:Y:S02]  /*0bb0*/  ULDC UR4, c[0x0][0xa00] ;  /* 0x0002800000047ab9 */ /* 0x000fe40000000800 */
[----:B------:R-:W-:-:S13]  /*0bc0*/  ISETP.GE.AND P0, PT, R17, UR4, PT ;  /* 0x0000000411007c0c */ /* 0x000fda000bf06270 */
[----:B------:R-:W-:Y:S05]  /*0bd0*/  @P0 EXIT ;  /* 0x000000000000094d */ /* 0x000fea0003800000 */
[----:B------:R-:W-:Y:S01]  /*0be0*/  R2UR UR4, R19 ;  /* 0x00000000130472ca */ /* 0x000fe200000e0000 */
[----:B------:R-:W-:Y:S01]  /*0bf0*/  UMOV UR46, URZ ;  /* 0x0000003f002e7c82 */ /* 0x000fe20008000000 */
[----:B------:R-:W-:Y:S01]  /*0c00*/  UMOV UR36, URZ ;  /* 0x0000003f00247c82 */ /* 0x000fe20008000000 */
[----:B------:R-:W-:-:S10]  /*0c10*/  UMOV UR45, URZ ;  /* 0x0000003f002d7c82 */ /* 0x000fd40008000000 */
[----:B------:R-:W-:-:S03]  /*0c20*/  UISETP.NE.AND UP0, UPT, UR4, 0x1, UPT ;  /* 0x000000010400788c */ /* 0x000fc6000bf05270 */
[----:B------:R-:W-:Y:S01]  /*0c30*/  UMOV UR4, URZ ;  /* 0x0000003f00047c82 */ /* 0x000fe20008000000 */
[----:B------:R-:W-:Y:S01]  /*0c40*/  USEL UR5, URZ, 0x1, UP0 ;  /* 0x000000013f057887 */ /* 0x000fe20008000000 */
[----:B------:R-:W-:-:S05]  /*0c50*/  MOV R23, UR4 ;  /* 0x0000000400177c02 */ /* 0x000fca0008000f00 */
[----:B------:R-:W-:-:S07]  /*0c60*/  MOV R216, UR5 ;  /* 0x0000000500d87c02 */ /* 0x000fce0008000f00 */
.L_x_75:
[----:B------:R-:W-:Y:S01]  /*0c70*/  ULDC UR8, c[0x0][0xa04] ;  /* 0x0002810000087ab9 */ /* 0x000fe20000000800 */
[----:B------:R-:W-:Y:S01]  /*0c80*/  R2UR UR60, R17 ;  /* 0x00000000113c72ca */ /* 0x000fe200000e0000 */
[----:B------:R-:W-:Y:S01]  /*0c90*/  UISETP.NE.AND UP0, UPT, UR8, 0x1, UPT ;  /* 0x000000010800788c */ /* 0x000fe2000bf05270 */
[----:B------:R-:W-:Y:S01]  /*0ca0*/  R2UR UR9, R19 ;  /* 0x00000000130972ca */ /* 0x000fe200000e0000 */
[----:B------:R-:W-:Y:S01]  /*0cb0*/  ULDC UR4, c[0x0][0xa10] ;  /* 0x0002840000047ab9 */ /* 0x000fe20000000800 */
[----:B------:R-:W-:Y:S01]  /*0cc0*/  ULDC UR44, c[0x0][0xa1c] ;  /* 0x00028700002c7ab9 */ /* 0x000fe20000000800 */
[----:B------:R-:W-:-:S07]  /*0cd0*/  UISETP.NE.AND UP1, UPT, UR4, 0x1, UPT ;  /* 0x000000010400788c */ /* 0x000fce000bf25270 */
[----:B------:R-:W-:Y:S02]  /*0ce0*/  @UP0 ULDC.64 UR6, c[0x0][0xa08] ;  /* 0x0002820000060ab9 */ /* 0x000fe40000000a00 */
[----:B------:R-:W-:Y:S02]  /*0cf0*/  UIMAD.WIDE.U32 UR4, UR60, UR6, URZ ;  /* 0x000000063c0472a5 */ /* 0x000fe4000f8e003f */
[----:B------:R-:W-:Y:S02]  /*0d00*/  UISETP.NE.AND UP2, UPT, UR9, 0x1, UPT ;  /* 0x000000010900788c */ /* 0x000fe4000bf45270 */
[----:B------:R-:W-:Y:S02]  /*0d10*/  @UP0 USHF.R.U32.HI UR60, URZ, UR7, UR5 ;  /* 0x000000073f3c0299 */ /* 0x000fe40008011605 */
[----:B------:R-:W-:Y:S01]  /*0d20*/  UISETP.NE.AND UP0, UPT, UR44, 0x1, UPT ;  /* 0x000000012c00788c */ /* 0x000fe2000bf05270 */
[----:B------:R-:W-:Y:S01]  /*0d30*/  @UP1 ULDC UR4, c[0x0][0xa14] ;  /* 0x0002850000041ab9 */ /* 0x000fe20000000800 */
[----:B------:R-:W-:Y:S01]  /*0d40*/  @UP1 ULDC UR6, c[0x0][0xa18] ;  /* 0x0002860000061ab9 */ /* 0x000fe20000000800 */
[----:B------:R-:W-:Y:S01]  /*0d50*/  UIMAD.WIDE.U32 UR4, UR60, UR4, URZ ;  /* 0x000000043c0472a5 */ /* 0x000fe2000f8e003f */
[----:B------:R-:W-:Y:S01]  /*0d60*/  PLOP3.LUT P0, PT, PT, PT, UP2, 0x80, 0x0 ;  /* 0x000000000000781c */ /* 0x000fe20003f0f028 */
[----:B------:R-:W-:Y:S01]  /*0d70*/  UMOV UR47, UR60 ;  /* 0x0000003c002f7c82 */ /* 0x000fe20008000000 */
[----:B------:R-:W-:Y:S01]  /*0d80*/  IADD3 R0, RZ, -UR60, RZ ;  /* 0x8000003cff007c10 */ /* 0x000fe2000fffe0ff */
[----:B------:R-:W-:-:S04]  /*0d90*/  @UP1 USHF.R.U32.HI UR47, URZ, UR6, UR5 ;  /* 0x000000063f2f1299 */ /* 0x000fc80008011605 */
[----:B------:R-:W-:Y:S01]  /*0da0*/  @UP0 ULDC.64 UR6, c[0x0][0xa20] ;  /* 0x0002880000060ab9 */ /* 0x000fe20000000a00 */
[----:B------:R-:W-:Y:S01]  /*0db0*/  IMAD R0, R0, UR8, R17 ;  /* 0x0000000800007c24 */ /* 0x000fe2000f8e0211 */
[----:B------:R-:W-:-:S03]  /*0dc0*/  UIMAD.WIDE.U32 UR4, UR47, UR6, URZ ;  /* 0x000000062f0472a5 */ /* 0x000fc6000f8e003f */
[----:B------:R-:W-:Y:S01]  /*0dd0*/  UMOV UR6, UR47 ;  /* 0x0000002f00067c82 */ /* 0x000fe20008000000 */
[----:B------:R-:W-:Y:S01]  /*0de0*/  @UP0 USHF.R.U32.HI UR6, URZ, UR7, UR5 ;  /* 0x000000073f060299 */ /* 0x000fe20008011605 */
[----:B------:R-:W-:-:S03]  /*0df0*/  R2UR UR61, R0 ;  /* 0x00000000003d72ca */ /* 0x000fc600000e0000 */
[----:B------:R-:W-:-:S04]  /*0e00*/  UIADD3 UR4, -UR6, URZ, URZ ;  /* 0x0000003f06047290 */ /* 0x000fc8000fffe13f */
[----:B------:R-:W-:Y:S01]  /*0e10*/  UIMAD UR44, UR44, UR4, UR47 ;  /* 0x000000042c2c72a4 */ /* 0x000fe2000f8e022f */
[----:B--2-4-:R-:W-:Y:S11]  /*0e20*/  @!P0 BRA `(.L_x_8) ;  /* 0x00000000008c8947 */ /* 0x014ff60003800000 */
[----:B------:R-:W-:-:S13]  /*0e30*/  R2UR UR4, R19 ;  /* 0x00000000130472ca */ /* 0x000fda00000e0000 */
[----:B------:R-:W-:-:S06]  /*0e40*/  UISETP.NE.AND UP0, UPT, UR4, 0x2, UPT ;  /* 0x000000020400788c */ /* 0x000fcc000bf05270 */
[----:B------:R-:W-:-:S13]  /*0e50*/  PLOP3.LUT P1, PT, PT, PT, UP0, 0x80, 0x0 ;  /* 0x000000000000781c */ /* 0x000fda0003f2f008 */
[----:B------:R-:W-:Y:S05]  /*0e60*/  @!P1 BRA `(.L_x_9) ;  /* 0x00000000005c9947 */ /* 0x000fea0003800000 */
[----:B------:R-:W-:-:S13]  /*0e70*/  R2UR UR4, R19 ;  /* 0x00000000130472ca */ /* 0x000fda00000e0000 */
[----:B------:R-:W-:-:S06]  /*0e80*/  UISETP.NE.AND UP0, UPT, UR4, 0x3, UPT ;  /* 0x000000030400788c */ /* 0x000fcc000bf05270 */
[----:B------:R-:W-:-:S13]  /*0e90*/  PLOP3.LUT P1, PT, PT, PT, UP0, 0x80, 0x0 ;  /* 0x000000000000781c */ /* 0x000fda0003f2f008 */
[----:B------:R-:W-:Y:S05]  /*0ea0*/  @!P1 BRA `(.L_x_10) ;  /* 0x0000000000309947 */ /* 0x000fea0003800000 */
[----:B------:R-:W-:-:S13]  /*0eb0*/  R2UR UR4, R19 ;  /* 0x00000000130472ca */ /* 0x000fda00000e0000 */
[----:B------:R-:W-:-:S06]  /*0ec0*/  UISETP.NE.AND UP0, UPT, UR4, 0x4, UPT ;  /* 0x000000040400788c */ /* 0x000fcc000bf05270 */
[----:B------:R-:W-:-:S13]  /*0ed0*/  PLOP3.LUT P1, PT, PT, PT, UP0, 0x80, 0x0 ;  /* 0x000000000000781c */ /* 0x000fda0003f2f008 */
[----:B------:R-:W-:Y:S05]  /*0ee0*/  @P1 BRA `(.L_x_11) ;  /* 0x0000000000741947 */ /* 0x000fea0003800000 */
[----:B------:R-:W-:Y:S01]  /*0ef0*/  R2UR UR5, R23 ;  /* 0x00000000170572ca */ /* 0x000fe200000e0000 */
[----:B------:R-:W-:Y:S02]  /*0f00*/  UIADD3 UR4, UR46, -0x1, URZ ;  /* 0xffffffff2e047890 */ /* 0x000fe4000fffe03f */
[----:B------:R-:W-:Y:S02]  /*0f10*/  ULOP3.LUT UR46, UR46, 0x1, URZ, 0xc, !UPT ;  /* 0x000000012e2e7892 */ /* 0x000fe4000f8e0c3f */
[----:B------:R-:W-:-:S04]  /*0f20*/  ULOP3.LUT UR4, UR4, 0x2, URZ, 0xc0, !UPT ;  /* 0x0000000204047892 */ /* 0x000fc8000f8ec03f */
[----:B------:R-:W-:-:S04]  /*0f30*/  USHF.R.U32.HI UR4, URZ, 0x1, UR4 ;  /* 0x000000013f047899 */ /* 0x000fc80008011604 */
[----:B------:R-:W-:-:S06]  /*0f40*/  ULOP3.LUT UR5, UR5, UR4, URZ, 0x3c, !UPT ;  /* 0x0000000405057292 */ /* 0x000fcc000f8e3c3f */
[----:B------:R-:W-:Y:S01]  /*0f50*/  MOV R23, UR5 ;  /* 0x0000000500177c02 */ /* 0x000fe20008000f00 */
[----:B------:R-:W-:Y:S06]  /*0f60*/  BRA `(.L_x_11) ;  /* 0x0000000000547947 */ /* 0x000fec0003800000 */
.L_x_10:
[----:B------:R-:W-:Y:S01]  /*0f70*/  R2UR UR5, R23 ;  /* 0x00000000170572ca */ /* 0x000fe200000e0000 */
[----:B------:R-:W-:Y:S02]  /*0f80*/  ULOP3.LUT UP0, URZ, UR46, 0x2, URZ, 0xc0, !UPT ;  /* 0x000000022e3f7892 */ /* 0x000fe4000f80c03f */
[----:B------:R-:W-:Y:S02]  /*0f90*/  ULOP3.LUT UR46, UR46, 0x1, URZ, 0xc0, !UPT ;  /* 0x000000012e2e7892 */ /* 0x000fe4000f8ec03f */
[----:B------:R-:W-:-:S08]  /*0fa0*/  USEL UR4, URZ, 0x1, UP0 ;  /* 0x000000013f047887 */ /* 0x000fd00008000000 */
[----:B------:R-:W-:-:S06]  /*0fb0*/  ULOP3.LUT UR5, UR5, UR4, URZ, 0x3c, !UPT ;  /* 0x0000000405057292 */ /* 0x000fcc000f8e3c3f */
[----:B------:R-:W-:Y:S01]  /*0fc0*/  MOV R23, UR5 ;  /* 0x0000000500177c02 */ /* 0x000fe20008000f00 */
[----:B------:R-:W-:Y:S06]  /*0fd0*/  BRA `(.L_x_11) ;  /* 0x0000000000387947 */ /* 0x000fec0003800000 */
.L_x_9:
[----:B------:R-:W-:Y:S01]  /*0fe0*/  R2UR UR5, R23 ;  /* 0x00000000170572ca */ /* 0x000fe200000e0000 */
[----:B------:R-:W-:Y:S02]  /*0ff0*/  UIADD3 UR4, UR46, 0x1, URZ ;  /* 0x000000012e047890 */ /* 0x000fe4000fffe03f */
[----:B------:R-:W-:Y:S02]  /*1000*/  ULOP3.LUT UR46, UR46, 0x1, URZ, 0xc, !UPT ;  /* 0x000000012e2e7892 */ /* 0x000fe4000f8e0c3f */
[----:B------:R-:W-:-:S04]  /*1010*/  UISETP.GT.U32.AND UP0, UPT, UR4, 0x1, UPT ;  /* 0x000000010400788c */ /* 0x000fc8000bf04070 */
[----:B------:R-:W-:-:S04]  /*1020*/  USEL UR4, URZ, 0x1, !UP0 ;  /* 0x000000013f047887 */ /* 0x000fc8000c000000 */
[----:B------:R-:W-:-:S06]  /*1030*/  ULOP3.LUT UR5, UR5, UR4, URZ, 0x3c, !UPT ;  /* 0x0000000405057292 */ /* 0x000fcc000f8e3c3f */
[----:B------:R-:W-:Y:S01]  /*1040*/  MOV R23, UR5 ;  /* 0x0000000500177c02 */ /* 0x000fe20008000f00 */
[----:B------:R-:W-:Y:S06]  /*1050*/  BRA `(.L_x_11) ;  /* 0x0000000000187947 */ /* 0x000fec0003800000 */
.L_x_8:
[----:B------:R-:W-:Y:S01]  /*1060*/  R2UR UR5, R23 ;  /* 0x00000000170572ca */ /* 0x000fe200000e0000 */
[----:B------:R-:W-:Y:S02]  /*1070*/  UISETP.GT.U32.AND UP0, UPT, UR46, 0x1, UPT ;  /* 0x000000012e00788c */ /* 0x000fe4000bf04070 */
[----:B------:R-:W-:Y:S02]  /*1080*/  ULOP3.LUT UR46, UR46, 0x1, URZ, 0xc0, !UPT ;  /* 0x000000012e2e7892 */ /* 0x000fe4000f8ec03f */
[----:B------:R-:W-:-:S08]  /*1090*/  USEL UR4, URZ, 0x1, !UP0 ;  /* 0x000000013f047887 */ /* 0x000fd0000c000000 */
[----:B------:R-:W-:-:S06]  /*10a0*/  ULOP3.LUT UR5, UR5, UR4, URZ, 0x3c, !UPT ;  /* 0x0000000405057292 */ /* 0x000fcc000f8e3c3f */
[----:B------:R-:W-:-:S07]  /*10b0*/  MOV R23, UR5 ;  /* 0x0000000500177c02 */ /* 0x000fce0008000f00 */
.L_x_11:
        /* <DEDUP_REMOVED lines=13> */
[----:B------:R-:W-:Y:S01]  /*1190*/  ULEA UR61, UR61, 0x3, 0x1 ;  /* 0x000000033d3d7891 */ /* 0x000fe2000f8e083f */
[----:B------:R-:W-:Y:S11]  /*11a0*/  BRA `(.L_x_15) ;  /* 0x0000000000147947 */ /* 0x000ff60003800000 */
.L_x_14:
[----:B------:R-:W-:Y:S01]  /*11b0*/  ULEA UR61, UR61, 0x2, 0x1 ;  /* 0x000000023d3d7891 */ /* 0x000fe2000f8e083f */
[----:B------:R-:W-:Y:S11]  /*11c0*/  BRA `(.L_x_15) ;  /* 0x00000000000c7947 */ /* 0x000ff60003800000 */
.L_x_13:
[----:B------:R-:W-:Y:S01]  /*11d0*/  ULEA UR61, UR61, 0x1, 0x1 ;  /* 0x000000013d3d7891 */ /* 0x000fe2000f8e083f */
[----:B------:R-:W-:Y:S11]  /*11e0*/  BRA `(.L_x_15) ;  /* 0x0000000000047947 */ /* 0x000ff60003800000 */
.L_x_12:
[----:B------:R-:W-:-:S12]  /*11f0*/  USHF.L.U32 UR61, UR61, 0x1, URZ ;  /* 0x000000013d3d7899 */ /* 0x000fd8000800063f */
.L_x_15:
[----:B------:R-:W-:-:S13]  /*1200*/  R2UR UR4, R16 ;  /* 0x00000000100472ca */ /* 0x000fda00000e0000 */
[----:B------:R-:W-:-:S04]  /*1210*/  ULOP3.LUT UR4, UR4, 0x1, URZ, 0xfc, !UPT ;  /* 0x0000000104047892 */ /* 0x000fc8000f8efc3f */
[----:B------:R-:W-:-:S06]  /*1220*/  UISETP.NE.AND UP0, UPT, UR4, 0x3, UPT ;  /* 0x000000030400788c */ /* 0x000fcc000bf05270 */
[----:B------:R-:W-:-:S13]  /*1230*/  PLOP3.LUT P0, PT, PT, PT, UP0, 0x80, 0x0 ;  /* 0x000000000000781c */ /* 0x000fda0003f0f008 */
[----:B------:R-:W-:Y:S05]  /*1240*/  @!P0 BRA `(.L_x_16) ;  /* 0x0000000000048947 */ /* 0x000fea0003800000 */
[----:B------:R-:W-:Y:S01]  /*1250*/  BPT.TRAP 0x1 ;  /* 0x000000040000795c */ /* 0x000fe20000300000 */
.L_x_16:
[----:B------:R-:W1:Y:S01]  /*1260*/  S2UR UR5, SR_CgaCtaId ;  /* 0x00000000000579c3 */ /* 0x000e620000008800 */
[----:B------:R-:W-:Y:S01]  /*1270*/  R2UR UR8, R23 ;  /* 0x00000000170872ca */ /* 0x000fe200000e0000 */
[----:B------:R-:W-:Y:S01]  /*1280*/  UMOV UR4, 0x400 ;  /* 0x0000040000047882 */ /* 0x000fe20000000000 */
[----:B------:R-:W-:-:S11]  /*1290*/  R2UR UR7, R18 ;  /* 0x00000000120772ca */ /* 0x000fd600000e0000 */
[----:B------:R-:W-:-:S04]  /*12a0*/  MOV R0, UR8 ;  /* 0x0000000800007c02 */ /* 0x000fc80008000f00 */
[----:B------:R-:W-:Y:S01]  /*12b0*/  SHF.L.U32 R0, R0, 0x1f, RZ ;  /* 0x0000001f00007819 */ /* 0x000fe200000006ff */
[----:B-1----:R-:W-:Y:S02]  /*12c0*/  ULEA UR4, UR5, UR4, 0x18 ;  /* 0x0000000405047291 */ /* 0x002fe4000f8ec03f */
[----:B------:R-:W-:Y:S02]  /*12d0*/  ULOP3.LUT UR5, UR7, 0x1, URZ, 0xfc, !UPT ;  /* 0x0000000107057892 */ /* 0x000fe4000f8efc3f */
[----:B------:R-:W-:Y:S02]  /*12e0*/  ULEA UR6, UR46, UR4, 0x3 ;  /* 0x000000042e067291 */ /* 0x000fe4000f8e183f */
[----:B------:R-:W-:-:S06]  /*12f0*/  UISETP.NE.AND UP0, UPT, UR5, 0x3, UPT ;  /* 0x000000030500788c */ /* 0x000fcc000bf05270 */
[----:B------:R-:W-:Y:S01]  /*1300*/  PLOP3.LUT P0, PT, PT, PT, UP0, 0x80, 0x0 ;  /* 0x000000000000781c */ /* 0x000fe20003f0f008 */
[----:B------:R-:W1:Y:S02]  /*1310*/  SYNCS.PHASECHK.TRANS64.TRYWAIT P1, [UR6+0x64450], R0 ;  /* 0x06445000ff0075a7 */ /* 0x000e640008020146 */
[----:B-1----:R-:W-:Y:S10]  /*1320*/  @!P1 BRA `(.L_x_17) ;  /* 0x000000b000389947 */ /* 0x002ff40003800000 */
.L_x_121:
[----:B------:R-:W-:Y:S05]  /*1330*/  @!P0 BRA `(.L_x_18) ;  /* 0x0000000000048947 */ /* 0x000fea0003800000 */
[----:B------:R-:W-:Y:S01]  /*1340*/  BPT.TRAP 0x1 ;  /* 0x000000040000795c */ /* 0x000fe20000300000 */
.L_x_18:
[----:B------:R-:W-:Y:S01]  /*1350*/  ULEA UR38, UR36, UR4, 0x3 ;  /* 0x0000000424267291 */ /* 0x000fe2000f8e183f */
[----:B-1----:R-:W-:Y:S01]  /*1360*/  MOV R0, UR45 ;  /* 0x0000002d00007c02 */ /* 0x002fe20008000f00 */
[----:B------:R-:W-:Y:S01]  /*1370*/  UIADD3 UR7, UR4, 0x64490, URZ ;  /* 0x0006449004077890 */ /* 0x000fe2000fffe03f */
[----:B------:R-:W-:Y:S02]  /*1380*/  R2UR UR5, R19 ;  /* 0x00000000130572ca */ /* 0x000fe400000e0000 */
[----:B------:R-:W-:Y:S02]  /*1390*/  SHF.L.U32 R0, R0, 0x1f, RZ ;  /* 0x0000001f00007819 */ /* 0x000fe400000006ff */
[----:B------:R-:W-:Y:S02]  /*13a0*/  R2UR UR6, R216 ;  /* 0x00000000d80672ca */ /* 0x000fe400000e0000 */
[----:B------:R-:W1:Y:S07]  /*13b0*/  SYNCS.PHASECHK.TRANS64.TRYWAIT P1, [UR38+0x64400], R0 ;  /* 0x06440000ff0075a7 */ /* 0x000e6e0008020166 */
[----:B------:R-:W-:-:S02]  /*13c0*/  ULEA UR48, UR5, 0xfffffff8, 0x3 ;  /* 0xfffffff805307891 */ /* 0x000fc4000f8e183f */
[----:B------:R-:W-:Y:S02]  /*13d0*/  ULEA UR5, UR5, UR7, 0x3 ;  /* 0x0000000705057291 */ /* 0x000fe4000f8e183f */
[----:B------:R-:W-:Y:S01]  /*13e0*/  MOV R3, UR6 ;  /* 0x0000000600037c02 */ /* 0x000fe20008000f00 */
[----:B------:R-:W-:-:S03]  /*13f0*/  ULOP3.LUT UR48, UR48, 0x8, URZ, 0xc, !UPT ;  /* 0x0000000830307892 */ /* 0x000fc6000f8e0c3f */
[----:B------:R-:W-:Y:S01]  /*1400*/  SHF.L.U32 R3, R3, 0x1f, RZ ;  /* 0x0000001f03037819 */ /* 0x000fe200000006ff */
[----:B-1----:R-:W-:Y:S08]  /*1410*/  @!P1 BRA `(.L_x_19) ;  /* 0x000000b000149947 */ /* 0x002ff00003800000 */
.L_x_122:
[----:B------:R-:W2:Y:S02]  /*1420*/  SYNCS.PHASECHK.TRANS64.TRYWAIT P1, [UR5+-0x8], R3 ;  /* 0xfffff803ff0075a7 */ /* 0x000ea40008020145 */
[----:B--2---:R-:W-:Y:S05]  /*1430*/  @!P1 BRA `(.L_x_20) ;  /* 0x000000b000249947 */ /* 0x004fea0003800000 */
.L_x_123:
[----:B------:R-:W-:Y:S01]  /*1440*/  UIADD3 UR6, UR4, 0x10000, URZ ;  /* 0x0001000004067890 */ /* 0x000fe2000fffe03f */
[----:B------:R-:W-:Y:S01]  /*1450*/  WARPGROUP.ARRIVE ;  /* 0x00000000000079c5 */ /* 0x000fe20000000000 */
[----:B------:R-:W-:Y:S02]  /*1460*/  USHF.R.U32.HI UR5, URZ, 0x4, UR4 ;  /* 0x000000043f057899 */ /* 0x000fe40008011604 */
[----:B------:R-:W-:Y:S02]  /*1470*/  USHF.R.U32.HI UR6, URZ, 0x4, UR6 ;  /* 0x000000043f067899 */ /* 0x000fe40008011606 */
[----:B------:R-:W-:Y:S02]  /*1480*/  ULOP3.LUT UR5, UR5, 0x3fff, URZ, 0xc0, !UPT ;  /* 0x00003fff05057892 */ /* 0x000fe4000f8ec03f */
[----:B------:R-:W-:Y:S02]  /*1490*/  ULOP3.LUT UR39, UR6, 0x3fff, URZ, 0xc0, !UPT ;  /* 0x00003fff06277892 */ /* 0x000fe4000f8ec03f */
[----:B------:R-:W-:-:S02]  /*14a0*/  ULOP3.LUT UR5, UR5, 0x10000, URZ, 0xfc, !UPT ;  /* 0x0001000005057892 */ /* 0x000fc4000f8efc3f */
[----:B------:R-:W-:Y:S02]  /*14b0*/  ULOP3.LUT UR37, UR39, 0x10000, URZ, 0xfc, !UPT ;  /* 0x0001000027257892 */ /* 0x000fe4000f8efc3f */
[----:B------:R-:W-:Y:S02]  /*14c0*/  ULEA UR6, UR46, UR5, 0xb ;  /* 0x000000052e067291 */ /* 0x000fe4000f8e583f */
[----:B------:R-:W-:Y:S01]  /*14d0*/  ULEA UR5, UR36, UR37, 0xc ;  /* 0x0000002524057291 */ /* 0x000fe2000f8e603f */
[----:B------:R-:W-:Y:S01]  /*14e0*/  UMOV UR9, 0x40000040 ;  /* 0x4000004000097882 */ /* 0x000fe20000000000 */
[----:B------:R-:W-:Y:S01]  /*14f0*/  UMOV UR11, 0x40000040 ;  /* 0x40000040000b7882 */ /* 0x000fe20000000000 */
[----:B------:R-:W-:Y:S02]  /*1500*/  MOV R233, UR9 ;  /* 0x0000000900e97c02 */ /* 0x000fe40008000f00 */
[----:B------:R-:W-:Y:S01]  /*1510*/  UMOV UR8, UR6 ;  /* 0x0000000600087c82 */ /* 0x000fe20008000000 */
[----:B------:R-:W-:Y:S01]  /*1520*/  UMOV UR13, 0x40000040 ;  /* 0x40000040000d7882 */ /* 0x000fe20000000000 */
[----:B------:R-:W-:Y:S01]  /*1530*/  UMOV UR10, UR5 ;  /* 0x00000005000a7c82 */ /* 0x000fe20008000000 */
[----:B------:R-:W-:Y:S01]  /*1540*/  MOV R232, UR8 ;  /* 0x0000000800e87c02 */ /* 0x000fe20008000f00 */
[----:B------:R-:W-:Y:S01]  /*1550*/  HGMMA.64x128x16.F32.BF16 R24, gdesc[UR8], RZ, !UPT, gsb0 ;  /* 0x01e00000081879f0 */ /* 0x000fe2000c0018ff */
[----:B------:R-:W-:Y:S01]  /*1560*/  UIADD3 UR8, UR6, 0x2, URZ ;  /* 0x0000000206087890 */ /* 0x000fe2000fffe03f */
[----:B------:R-:W-:Y:S01]  /*1570*/  MOV R231, UR13 ;  /* 0x0000000d00e77c02 */ /* 0x000fe20008000f00 */
[----:B------:R-:W-:Y:S01]  /*1580*/  UIADD3 UR9, UR5, 0x2, URZ ;  /* 0x0000000205097890 */ /* 0x000fe2000fffe03f */
[----:B------:R-:W-:Y:S01]  /*1590*/  UMOV UR15, 0x40000040 ;  /* 0x40000040000f7882 */ /* 0x000fe20000000000 */
[----:B------:R-:W-:-:S03]  /*15a0*/  UIADD3 UR56, UR6, 0x204, URZ ;  /* 0x0000020406387890 */ /* 0x000fc6000fffe03f */
[----:B------:R-:W-:Y:S01]  /*15b0*/  UMOV UR12, UR8 ;  /* 0x00000008000c7c82 */ /* 0x000fe20008000000 */
[----:B------:R-:W-:Y:S01]  /*15c0*/  UIADD3 UR8, UR6, 0x4, URZ ;  /* 0x0000000406087890 */ /* 0x000fe2000fffe03f */
[----:B------:R-:W-:Y:S01]  /*15d0*/  MOV R230, UR12 ;  /* 0x0000000c00e67c02 */ /* 0x000fe20008000f00 */
[----:B------:R-:W-:Y:S01]  /*15e0*/  UMOV UR14, UR9 ;  /* 0x00000009000e7c82 */ /* 0x000fe20008000000 */
[----:B------:R-:W-:Y:S02]  /*15f0*/  UIADD3 UR9, UR5, 0x4, URZ ;  /* 0x0000000405097890 */ /* 0x000fe4000fffe03f */
[----:B------:R-:W-:Y:S01]  /*1600*/  UIADD3 UR58, UR5, 0x404, URZ ;  /* 0x00000404053a7890 */ /* 0x000fe2000fffe03f */
[----:B------:R-:W-:Y:S01]  /*1610*/  UMOV UR57, 0x40000040 ;  /* 0x4000004000397882 */ /* 0x000fe20000000000 */
[----:B------:R-:W-:Y:S01]  /*1620*/  UMOV UR59, 0x40000040 ;  /* 0x40000040003b7882 */ /* 0x000fe20000000000 */
[----:B------:R-:W-:Y:S01]  /*1630*/  UIADD3 UR10, UR5, 0x406, URZ ;  /* 0x00000406050a7890 */ /* 0x000fe2000fffe03f */
[----:B------:R-:W-:Y:S01]  /*1640*/  UMOV UR11, 0x40000040 ;  /* 0x40000040000b7882 */ /* 0x000fe20000000000 */
[----:B------:R-:W-:-:S02]  /*1650*/  UIADD3 UR16, UR6, 0x402, URZ ;  /* 0x0000040206107890 */ /* 0x000fc4000fffe03f */
[----:B------:R-:W-:Y:S01]  /*1660*/  UIADD3 UR18, UR5, 0x802, URZ ;  /* 0x0000080205127890 */ /* 0x000fe2000fffe03f */
[----:B------:R-:W-:Y:S01]  /*1670*/  UMOV UR17, 0x40000040 ;  /* 0x4000004000117882 */ /* 0x000fe20000000000 */
[----:B------:R-:W-:Y:S01]  /*1680*/  UMOV UR19, 0x40000040 ;  /* 0x4000004000137882 */ /* 0x000fe20000000000 */
[----:B------:R-:W-:Y:S02]  /*1690*/  UIADD3 UR20, UR6, 0x404, URZ ;  /* 0x0000040406147890 */ /* 0x000fe4000fffe03f */
[----:B------:R-:W-:Y:S01]  /*16a0*/  UIADD3 UR22, UR5, 0x804, URZ ;  /* 0x0000080405167890 */ /* 0x000fe2000fffe03f */
[----:B------:R-:W-:Y:S01]  /*16b0*/  UMOV UR21, 0x40000040 ;  /* 0x4000004000157882 */ /* 0x000fe20000000000 */
[----:B------:R-:W-:Y:S01]  /*16c0*/  UMOV UR23, 0x40000040 ;  /* 0x4000004000177882 */ /* 0x000fe20000000000 */
[----:B------:R-:W-:Y:S02]  /*16d0*/  UIADD3 UR24, UR6, 0x406, URZ ;  /* 0x0000040606187890 */ /* 0x000fe4000fffe03f */
[----:B------:R-:W-:Y:S01]  /*16e0*/  UIADD3 UR26, UR5, 0x806, URZ ;  /* 0x00000806051a7890 */ /* 0x000fe2000fffe03f */
[----:B------:R-:W-:Y:S01]  /*16f0*/  UMOV UR25, 0x40000040 ;  /* 0x4000004000197882 */ /* 0x000fe20000000000 */
        /* <DEDUP_REMOVED lines=17> */
[----:B------:R-:W-:Y:S02]  /*1810*/  WARPGROUP.DEPBAR.LE gsb0, 0x0 ;  /* 0x00008000000079c5 */ /* 0x000fe40000010000 */
[----:B------:R-:W-:-:S06]  /*1820*/  WARPGROUP.ARRIVE ;  /* 0x00000000000079c5 */ /* 0x000fcc0000000000 */
[----:B------:R-:W-:Y:S01]  /*1830*/  HGMMA.64x128x16.F32.BF16 R24, gdesc[UR12], R24, gsb0 ;  /* 0x01e000000c1879f0 */ /* 0x000fe20008001818 */
[----:B------:R-:W-:Y:S01]  /*1840*/  UMOV UR12, UR8 ;  /* 0x00000008000c7c82 */ /* 0x000fe20008000000 */
[----:B------:R-:W-:Y:S01]  /*1850*/  UMOV UR13, 0x40000040 ;  /* 0x40000040000d7882 */ /* 0x000fe20000000000 */
[----:B------:R-:W-:Y:S01]  /*1860*/  UMOV UR14, UR9 ;  /* 0x00000009000e7c82 */ /* 0x000fe20008000000 */
[----:B------:R-:W-:Y:S01]  /*1870*/  UMOV UR15, 0x40000040 ;  /* 0x40000040000f7882 */ /* 0x000fe20000000000 */
[----:B------:R-:W-:Y:S01]  /*1880*/  UIADD3 UR8, UR6, 0x6, URZ ;  /* 0x0000000606087890 */ /* 0x000fe2000fffe03f */
[----:B------:R-:W-:Y:S01]  /*1890*/  MOV R228, UR12 ;  /* 0x0000000c00e47c02 */ /* 0x000fe20008000f00 */
[----:B------:R-:W-:Y:S01]  /*18a0*/  UIADD3 UR9, UR5, 0x6, URZ ;  /* 0x0000000605097890 */ /* 0x000fe2000fffe03f */
[----:B------:R-:W-:Y:S01]  /*18b0*/  MOV R229, UR13 ;  /* 0x0000000d00e57c02 */ /* 0x000fe20008000f00 */
        /* <DEDUP_REMOVED lines=31> */
[----:B------:R-:W-:Y:S01]  /*1ab0*/  UMOV UR9, 0x40000040 ;  /* 0x4000004000097882 */ /* 0x000fe20000000000 */
[----:B------:R-:W-:Y:S01]  /*1ac0*/  MOV R7, UR13 ;  /* 0x0000000d00077c02 */ /* 0x000fe20008000f00 */
[----:B------:R-:W-:Y:S02]  /*1ad0*/  WARPGROUP.DEPBAR.LE gsb0, 0x0 ;  /* 0x00008000000079c5 */ /* 0x000fe40000010000 */
[----:B------:R-:W-:-:S06]  /*1ae0*/  WARPGROUP.ARRIVE ;  /* 0x00000000000079c5 */ /* 0x000fcc0000000000 */
[----:B------:R-:W-:Y:S01]  /*1af0*/  HGMMA.64x128x16.F32.BF16 R24, gdesc[UR12], R24, gsb0 ;  /* 0x01e000000c1879f0 */ /* 0x000fe20008001818 */
[----:B------:R-:W-:Y:S02]  /*1b00*/  UIADD3 UR12, UR6, 0x400, URZ ;  /* 0x00000400060c7890 */ /* 0x000fe4000fffe03f */
[----:B------:R-:W-:Y:S01]  /*1b10*/  UIADD3 UR14, UR5, 0x800, URZ ;  /* 0x00000800050e7890 */ /* 0x000fe2000fffe03f */
[----:B------:R-:W-:Y:S01]  /*1b20*/  UMOV UR13, 0x40000040 ;  /* 0x40000040000d7882 */ /* 0x000fe20000000000 */
[----:B------:R-:W-:Y:S01]  /*1b30*/  UMOV UR15, 0x40000040 ;  /* 0x40000040000f7882 */ /* 0x000fe20000000000 */
[----:B------:R-:W-:Y:S01]  /*1b40*/  ULDC UR5, c[0x0][0x604] ;  /* 0x0001810000057ab9 */ /* 0x000fe20000000800 */
[----:B------:R-:W-:Y:S02]  /*1b50*/  WARPGROUP.DEPBAR.LE gsb0, 0x0 ;  /* 0x00008000000079c5 */ /* 0x000fe40000010000 */
[----:B------:R-:W-:-:S06]  /*1b60*/  WARPGROUP.ARRIVE ;  /* 0x00000000000079c5 */ /* 0x000fcc0000000000 */
[----:B------:R-:W-:Y:S03]  /*1b70*/  HGMMA.64x128x16.F32.BF16 R24, gdesc[UR56], R24, gsb0 ;  /* 0x01e00000381879f0 */ /* 0x000fe60008001818 */
[----:B------:R-:W-:Y:S02]  /*1b80*/  WARPGROUP.DEPBAR.LE gsb0, 0x0 ;  /* 0x00008000000079c5 */ /* 0x000fe40000010000 */
[----:B------:R-:W-:-:S07]  /*1b90*/  WARPGROUP.ARRIVE ;  /* 0x00000000000079c5 */ /* 0x000fce0000000000 */
        /* <DEDUP_REMOVED lines=26> */
[----:B-1----:R-:W-:-:S04]  /*1d40*/  FMNMX R3, R24, R25, !PT ;  /* 0x0000001918037209 */ /* 0x002fc80007800000 */
[----:B------:R-:W-:-:S04]  /*1d50*/  FMNMX R0, R28, R3, !PT ;  /* 0x000000031c007209 */ /* 0x000fc80007800000 */
        /* <DEDUP_REMOVED lines=28> */
[----:B------:R-:W-:-:S05]  /*1f20*/  FMNMX R3, R85, R0, !PT ;  /* 0x0000000055037209 */ /* 0x000fca0007800000 */
[----:B------:R-:W1:Y:S02]  /*1f30*/  SHFL.BFLY PT, R0, R3, 0x1, 0x1f ;  /* 0x0c201f0003007f89 */ /* 0x000e6400000e0000 */
[----:B-1----:R-:W-:Y:S02]  /*1f40*/  FMNMX R4, R3, R0, !PT ;  /* 0x0000000003047209 */ /* 0x002fe40007800000 */
[----:B------:R-:W-:-:S03]  /*1f50*/  FMNMX R3, R26, R27, !PT ;  /* 0x0000001b1a037209 */ /* 0x000fc60007800000 */
[----:B------:R-:W1:Y:S02]  /*1f60*/  SHFL.BFLY PT, R5, R4, 0x2, 0x1f ;  /* 0x0c401f0004057f89 */ /* 0x000e6400000e0000 */
[----:B-1----:R-:W-:Y:S02]  /*1f70*/  FMNMX R0, R4, R5, !PT ;  /* 0x0000000504007209 */ /* 0x002fe40007800000 */
[----:B------:R-:W-:Y:S02]  /*1f80*/  FMNMX R4, R30, R3, !PT ;  /* 0x000000031e047209 */ /* 0x000fe40007800000 */
[C---:B------:R-:W-:Y:S02]  /*1f90*/  FSETP.NEU.AND P1, PT, R0.reuse, -INF , PT ;  /* 0xff8000000000780b */ /* 0x040fe40003f2d000 */
[----:B------:R-:W-:Y:S02]  /*1fa0*/  FMNMX R3, R31, R4, !PT ;  /* 0x000000041f037209 */ /* 0x000fe40007800000 */
[----:B------:R-:W-:-:S02]  /*1fb0*/  FSEL R5, R0, RZ, P1 ;  /* 0x000000ff00057208 */ /* 0x000fc40000800000 */
[----:B------:R-:W-:-:S03]  /*1fc0*/  FMNMX R4, R34, R3, !PT ;  /* 0x0000000322047209 */ /* 0x000fc60007800000 */
[----:B------:R-:W-:Y:S01]  /*1fd0*/  FMUL R5, R5, UR5 ;  /* 0x0000000505057c20 */ /* 0x000fe20008400000 */
[----:B------:R-:W-:-:S03]  /*1fe0*/  FMNMX R3, R35, R4, !PT ;  /* 0x0000000423037209 */ /* 0x000fc60007800000 */
[--C-:B------:R-:W-:Y:S01]  /*1ff0*/  FFMA R24, R24, UR5, -R5.reuse ;  /* 0x0000000518187c23 */ /* 0x100fe20008000805 */
[--C-:B------:R-:W-:Y:S01]  /*2000*/  FFMA R11, R29, UR5, -R5.reuse ;  /* 0x000000051d0b7c23 */ /* 0x100fe20008000805 */
[--C-:B------:R-:W-:Y:S01]  /*2010*/  FFMA R28, R28, UR5, -R5.reuse ;  /* 0x000000051c1c7c23 */ /* 0x100fe20008000805 */
[--C-:B------:R-:W-:Y:S01]  /*2020*/  FFMA R36, R36, UR5, -R5.reuse ;  /* 0x0000000524247c23 */ /* 0x100fe20008000805 */
[----:B------:R-:W-:Y:S01]  /*2030*/  FMNMX R4, R38, R3, !PT ;  /* 0x0000000326047209 */ /* 0x000fe20007800000 */
[--C-:B------:R-:W-:Y:S01]  /*2040*/  FFMA R13, R33, UR5, -R5.reuse ;  /* 0x00000005210d7c23 */ /* 0x100fe20008000805 */
[----:B------:R-:W-:Y:S01]  /*2050*/  FSETP.GEU.AND P5, PT, R24, -126, PT ;  /* 0xc2fc00001800780b */ /* 0x000fe20003fae000 */
[--C-:B------:R-:W-:Y:S01]  /*2060*/  FFMA R9, R25, UR5, -R5.reuse ;  /* 0x0000000519097c23 */ /* 0x100fe20008000805 */
[----:B------:R-:W-:Y:S01]  /*2070*/  FSETP.GEU.AND P4, PT, R11, -126, PT ;  /* 0xc2fc00000b00780b */ /* 0x000fe20003f8e000 */
[--C-:B------:R-:W-:Y:S01]  /*2080*/  FFMA R21, R41, UR5, -R5.reuse ;  /* 0x0000000529157c23 */ /* 0x100fe20008000805 */
[----:B------:R-:W-:Y:S01]  /*2090*/  FSETP.GEU.AND P2, PT, R28, -126, PT ;  /* 0xc2fc00001c00780b */ /* 0x000fe20003f4e000 */
[--C-:B------:R-:W-:Y:S01]  /*20a0*/  FFMA R32, R32, UR5, -R5.reuse ;  /* 0x0000000520207c23 */ /* 0x100fe20008000805 */
[----:B------:R-:W-:Y:S01]  /*20b0*/  FMNMX R3, R39, R4, !PT ;  /* 0x0000000427037209 */ /* 0x000fe20007800000 */
[--C-:B------:R-:W-:Y:S01]  /*20c0*/  FFMA R40, R40, UR5, -R5.reuse ;  /* 0x0000000528287c23 */ /* 0x100fe20008000805 */
[----:B------:R-:W-:Y:S01]  /*20d0*/  FSETP.GEU.AND P1, PT, R13, -126, PT ;  /* 0xc2fc00000d00780b */ /* 0x000fe20003f2e000 */
[--C-:B------:R-:W-:Y:S01]  /*20e0*/  FFMA R48, R48, UR5, -R5.reuse ;  /* 0x0000000530307c23 */ /* 0x100fe20008000805 */
[----:B------:R-:W-:Y:S01]  /*20f0*/  FMNMX R4, R42, R3, !PT ;  /* 0x000000032a047209 */ /* 0x000fe20007800000 */
[--C-:B------:R-:W-:Y:S01]  /*2100*/  FFMA R25, R45, UR5, -R5.reuse ;  /* 0x000000052d197c23 */ /* 0x100fe20008000805 */
[----:B------:R-:W-:Y:S01]  /*2110*/  FSETP.GEU.AND P3, PT, R9, -126, PT ;  /* 0xc2fc00000900780b */ /* 0x000fe20003f6e000 */
[----:B------:R-:W-:Y:S01]  /*2120*/  @!P5 FMUL R24, R24, 0.5 ;  /* 0x3f0000001818d820 */ /* 0x000fe20000400000 */
[----:B------:R-:W-:Y:S01]  /*2130*/  FMNMX R3, R43, R4, !PT ;  /* 0x000000042b037209 */ /* 0x000fe20007800000 */
[----:B------:R-:W-:Y:S01]  /*2140*/  @!P4 FMUL R11, R11, 0.5 ;  /* 0x3f0000000b0bc820 */ /* 0x000fe20000400000 */
[----:B------:R-:W-:Y:S01]  /*2150*/  FSETP.GEU.AND P6, PT, R32, -126, PT ;  /* 0xc2fc00002000780b */ /* 0x000fe20003fce000 */
[----:B------:R-:W1:Y:S01]  /*2160*/  MUFU.EX2 R180, R24 ;  /* 0x0000001800b47308 */ /* 0x000e620000000800 */
[----:B------:R-:W-:Y:S01]  /*2170*/  @!P2 FMUL R28, R28, 0.5 ;  /* 0x3f0000001c1ca820 */ /* 0x000fe20000400000 */
[----:B------:R-:W-:Y:S01]  /*2180*/  FMNMX R4, R46, R3, !PT ;  /* 0x000000032e047209 */ /* 0x000fe20007800000 */
[--C-:B------:R-:W-:Y:S01]  /*2190*/  FFMA R15, R37, UR5, -R5.reuse ;  /* 0x00000005250f7c23 */ /* 0x100fe20008000805 */
[----:B------:R-:W-:Y:S01]  /*21a0*/  @!P1 FMUL R13, R13, 0.5 ;  /* 0x3f0000000d0d9820 */ /* 0x000fe20000400000 */
[--C-:B------:R-:W-:Y:S01]  /*21b0*/  FFMA R44, R44, UR5, -R5.reuse ;  /* 0x000000052c2c7c23 */ /* 0x100fe20008000805 */
[----:B------:R-:W-:Y:S01]  /*21c0*/  FMNMX R3, R47, R4, !PT ;  /* 0x000000042f037209 */ /* 0x000fe20007800000 */
[--C-:B------:R-:W-:Y:S01]  /*21d0*/  FFMA R52, R52, UR5, -R5.reuse ;  /* 0x0000000534347c23 */ /* 0x100fe20008000805 */
[----:B------:R-:W2:Y:S01]  /*21e0*/  MUFU.EX2 R11, R11 ;  /* 0x0000000b000b7308 */ /* 0x000ea20000000800 */
[----:B------:R-:W-:Y:S01]  /*21f0*/  @!P3 FMUL R9, R9, 0.5 ;  /* 0x3f0000000909b820 */ /* 0x000fe20000400000 */
[----:B------:R-:W-:Y:S01]  /*2200*/  FMNMX R4, R50, R3, !PT ;  /* 0x0000000332047209 */ /* 0x000fe20007800000 */
[--C-:B------:R-:W-:Y:S01]  /*2210*/  FFMA R33, R53, UR5, -R5.reuse ;  /* 0x0000000535217c23 */ /* 0x100fe20008000805 */
[----:B------:R-:W-:Y:S01]  /*2220*/  @!P6 FMUL R32, R32, 0.5 ;  /* 0x3f0000002020e820 */ /* 0x000fe20000400000 */
[--C-:B------:R-:W-:Y:S01]  /*2230*/  FFMA R41, R60, UR5, -R5.reuse ;  /* 0x000000053c297c23 */ /* 0x100fe20008000805 */
[----:B------:R-:W-:Y:S01]  /*2240*/  FMNMX R3, R51, R4, !PT ;  /* 0x0000000433037209 */ /* 0x000fe20007800000 */
[--C-:B------:R-:W-:Y:S01]  /*2250*/  FFMA R57, R57, UR5, -R5.reuse ;  /* 0x0000000539397c23 */ /* 0x100fe20008000805 */
[----:B------:R-:W3:Y:S01]  /*2260*/  MUFU.EX2 R182, R28 ;  /* 0x0000001c00b67308 */ /* 0x000ee20000000800 */
[----:B-1----:R-:W-:Y:S01]  /*2270*/  @!P5 FMUL R180, R180, R180 ;  /* 0x000000b4b4b4d220 */ /* 0x002fe20000400000 */
[----:B------:R-:W-:Y:S01]  /*2280*/  FSETP.GEU.AND P5, PT, R36, -126, PT ;  /* 0xc2fc00002400780b */ /* 0x000fe20003fae000 */
[--C-:B------:R-:W-:Y:S01]  /*2290*/  FFMA R37, R56, UR5, -R5.reuse ;  /* 0x0000000538257c23 */ /* 0x100fe20008000805 */
[----:B------:R-:W-:Y:S01]  /*22a0*/  FMNMX R4, R54, R3, !PT ;  /* 0x0000000336047209 */ /* 0x000fe20007800000 */
[--C-:B------:R-:W-:Y:S01]  /*22b0*/  FFMA R45, R64, UR5, -R5.reuse ;  /* 0x00000005402d7c23 */ /* 0x100fe20008000805 */
[--C-:B------:R-:W-:Y:S01]  /*22c0*/  FFMA R29, R49, UR5, -R5.reuse ;  /* 0x00000005311d7c23 */ /* 0x100fe20008000805 */
[--C-:B------:R-:W-:Y:S01]  /*22d0*/  FFMA R65, R65, UR5, -R5.reuse ;  /* 0x0000000541417c23 */ /* 0x100fe20008000805 */
[----:B------:R-:W-:Y:S01]  /*22e0*/  FMNMX R3, R55, R4, !PT ;  /* 0x0000000437037209 */ /* 0x000fe20007800000 */
[----:B--2---:R-:W-:Y:S01]  /*22f0*/  @!P4 FMUL R11, R11, R11 ;  /* 0x0000000b0b0bc220 */ /* 0x004fe20000400000 */
[----:B------:R-:W-:Y:S01]  /*2300*/  FSETP.GEU.AND P4, PT, R21, -126, PT ;  /* 0xc2fc00001500780b */ /* 0x000fe20003f8e000 */
[----:B------:R-:W1:Y:S01]  /*2310*/  MUFU.EX2 R13, R13 ;  /* 0x0000000d000d7308 */ /* 0x000e620000000800 */
[----:B------:R-:W-:Y:S01]  /*2320*/  FMNMX R4, R58, R3, !PT ;  /* 0x000000033a047209 */ /* 0x000fe20007800000 */
[--C-:B------:R-:W-:Y:S01]  /*2330*/  FFMA R53, R72, UR5, -R5.reuse ;  /* 0x0000000548357c23 */ /* 0x100fe20008000805 */
[--C-:B------:R-:W-:Y:S01]  /*2340*/  FFMA R69, R69, UR5, -R5.reuse ;  /* 0x0000000545457c23 */ /* 0x100fe20008000805 */
[----:B------:R-:W-:Y:S01]  /*2350*/  @!P5 FMUL R36, R36, 0.5 ;  /* 0x3f0000002424d820 */ /* 0x000fe20000400000 */
[----:B------:R-:W-:Y:S01]  /*2360*/  FMNMX R3, R59, R4, !PT ;  /* 0x000000043b037209 */ /* 0x000fe20007800000 */
[----:B---3--:R-:W-:Y:S01]  /*2370*/  @!P2 FMUL R182, R182, R182 ;  /* 0x000000b6b6b6a220 */ /* 0x008fe20000400000 */
[----:B------:R-:W-:Y:S01]  /*2380*/  FSETP.GEU.AND P2, PT, R40, -126, PT ;  /* 0xc2fc00002800780b */ /* 0x000fe20003f4e000 */
[----:B------:R-:W2:Y:S01]  /*2390*/  MUFU.EX2 R178, R36 ;  /* 0x0000002400b27308 */ /* 0x000ea20000000800 */
[----:B------:R-:W-:Y:S01]  /*23a0*/  FMNMX R4, R62, R3, !PT ;  /* 0x000000033e047209 */ /* 0x000fe20007800000 */
[--C-:B------:R-:W-:Y:S01]  /*23b0*/  FFMA R49, R68, UR5, -R5.reuse ;  /* 0x0000000544317c23 */ /* 0x100fe20008000805 */
[--C-:B------:R-:W-:Y:S01]  /*23c0*/  FFMA R77, R77, UR5, -R5.reuse ;  /* 0x000000054d4d7c23 */ /* 0x100fe20008000805 */
[----:B------:R-:W-:Y:S01]  /*23d0*/  @!P4 FMUL R21, R21, 0.5 ;  /* 0x3f0000001515c820 */ /* 0x000fe20000400000 */
[----:B------:R-:W-:Y:S01]  /*23e0*/  FMNMX R3, R63, R4, !PT ;  /* 0x000000043f037209 */ /* 0x000fe20007800000 */
[--C-:B------:R-:W-:Y:S01]  /*23f0*/  FFMA R61, R61, UR5, -R5.reuse ;  /* 0x000000053d3d7c23 */ /* 0x100fe20008000805 */
[--C-:B------:R-:W-:Y:S01]  /*2400*/  FFMA R81, R81, UR5, -R5.reuse ;  /* 0x0000000551517c23 */ /* 0x100fe20008000805 */
[----:B------:R-:W3:Y:S01]  /*2410*/  MUFU.EX2 R9, R9 ;  /* 0x0000000900097308 */ /* 0x000ee20000000800 */
[----:B-1----:R-:W-:Y:S01]  /*2420*/  @!P1 FMUL R13, R13, R13 ;  /* 0x0000000d0d0d9220 */ /* 0x002fe20000400000 */
[----:B------:R-:W-:Y:S01]  /*2430*/  FSETP.GEU.AND P1, PT, R25, -126, PT ;  /* 0xc2fc00001900780b */ /* 0x000fe20003f2e000 */
[--C-:B------:R-:W-:Y:S01]  /*2440*/  FFMA R84, R84, UR5, -R5.reuse ;  /* 0x0000000554547c23 */ /* 0x100fe20008000805 */
[----:B------:R-:W-:Y:S01]  /*2450*/  @!P2 FMUL R40, R40, 0.5 ;  /* 0x3f0000002828a820 */ /* 0x000fe20000400000 */
[----:B------:R-:W-:Y:S01]  /*2460*/  FMNMX R4, R66, R3, !PT ;  /* 0x0000000342047209 */ /* 0x000fe20007800000 */
[--C-:B------:R-:W-:Y:S01]  /*2470*/  FFMA R73, R73, UR5, -R5.reuse ;  /* 0x0000000549497c23 */ /* 0x100fe20008000805 */
[----:B------:R-:W-:Y:S01]  /*2480*/  FFMA R80, R80, UR5, -R5 ;  /* 0x0000000550507c23 */ /* 0x000fe20008000805 */
[----:B------:R-:W1:Y:S01]  /*2490*/  MUFU.EX2 R176, R32 ;  /* 0x0000002000b07308 */ /* 0x000e620000000800 */
[----:B--2---:R-:W-:Y:S01]  /*24a0*/  @!P5 FMUL R178, R178, R178 ;  /* 0x000000b2b2b2d220 */ /* 0x004fe20000400000 */
[----:B------:R-:W-:-:S02]  /*24b0*/  FSETP.GEU.AND P5, PT, R48, -126, PT ;  /* 0xc2fc00003000780b */ /* 0x000fc40003fae000 */
[----:B------:R-:W-:-:S03]  /*24c0*/  FMNMX R3, R67, R4, !PT ;  /* 0x0000000443037209 */ /* 0x000fc60007800000 */
[----:B------:R-:W-:Y:S01]  /*24d0*/  @!P1 FMUL R25, R25, 0.5 ;  /* 0x3f00000019199820 */ /* 0x000fe20000400000 */
[----:B------:R-:W2:Y:S01]  /*24e0*/  MUFU.EX2 R172, R40 ;  /* 0x0000002800ac7308 */ /* 0x000ea20000000800 */
[----:B------:R-:W-:Y:S01]  /*24f0*/  FMNMX R4, R70, R3, !PT ;  /* 0x0000000346047209 */ /* 0x000fe20007800000 */
[----:B---3--:R-:W-:Y:S01]  /*2500*/  @!P3 FMUL R9, R9, R9 ;  /* 0x000000090909b220 */ /* 0x008fe20000400000 */
[----:B------:R-:W-:Y:S02]  /*2510*/  FSETP.GEU.AND P3, PT, R15, -126, PT ;  /* 0xc2fc00000f00780b */ /* 0x000fe40003f6e000 */
[----:B------:R-:W-:Y:S02]  /*2520*/  FMNMX R3, R71, R4, !PT ;  /* 0x0000000447037209 */ /* 0x000fe40007800000 */
[----:B------:R-:W-:Y:S01]  /*2530*/  @!P5 FMUL R48, R48, 0.5 ;  /* 0x3f0000003030d820 */ /* 0x000fe20000400000 */
[----:B------:R-:W3:Y:S01]  /*2540*/  MUFU.EX2 R21, R21 ;  /* 0x0000001500157308 */ /* 0x000ee20000000800 */
[----:B-1----:R-:W-:Y:S01]  /*2550*/  @!P6 FMUL R176, R176, R176 ;  /* 0x000000b0b0b0e220 */ /* 0x002fe20000400000 */
[----:B------:R-:W-:-:S02]  /*2560*/  FMNMX R4, R74, R3, !PT ;  /* 0x000000034a047209 */ /* 0x000fc40007800000 */
[----:B------:R-:W-:Y:S02]  /*2570*/  FSETP.GEU.AND P6, PT, R44, -126, PT ;  /* 0xc2fc00002c00780b */ /* 0x000fe40003fce000 */
[----:B------:R-:W-:Y:S02]  /*2580*/  FMNMX R3, R75, R4, !PT ;  /* 0x000000044b037209 */ /* 0x000fe40007800000 */
[----:B------:R-:W1:Y:S01]  /*2590*/  MUFU.EX2 R168, R48 ;  /* 0x0000003000a87308 */ /* 0x000e620000000800 */
[----:B--2---:R-:W-:Y:S01]  /*25a0*/  @!P2 FMUL R172, R172, R172 ;  /* 0x000000acacaca220 */ /* 0x004fe20000400000 */
[----:B------:R-:W-:Y:S01]  /*25b0*/  FSETP.GEU.AND P2, PT, R52, -126, PT ;  /* 0xc2fc00003400780b */ /* 0x000fe20003f4e000 */
[----:B------:R-:W-:Y:S01]  /*25c0*/  @!P3 FMUL R15, R15, 0.5 ;  /* 0x3f0000000f0fb820 */ /* 0x000fe20000400000 */
[----:B------:R-:W-:-:S04]  /*25d0*/  FMNMX R4, R78, R3, !PT ;  /* 0x000000034e047209 */ /* 0x000fc80007800000 */
[----:B------:R-:W2:Y:S01]  /*25e0*/  MUFU.EX2 R25, R25 ;  /* 0x0000001900197308 */ /* 0x000ea20000000800 */
[----:B---3--:R-:W-:Y:S01]  /*25f0*/  @!P4 FMUL R21, R21, R21 ;  /* 0x000000151515c220 */ /* 0x008fe20000400000 */
[----:B------:R-:W-:Y:S01]  /*2600*/  FSETP.GEU.AND P4, PT, R33, -126, PT ;  /* 0xc2fc00002100780b */ /* 0x000fe20003f8e000 */
[----:B------:R-:W-:Y:S01]  /*2610*/  @!P6 FMUL R44, R44, 0.5 ;  /* 0x3f0000002c2ce820 */ /* 0x000fe20000400000 */
[----:B------:R-:W-:-:S03]  /*2620*/  FMNMX R3, R79, R4, !PT ;  /* 0x000000044f037209 */ /* 0x000fc60007800000 */
[----:B------:R-:W-:Y:S01]  /*2630*/  @!P2 FMUL R52, R52, 0.5 ;  /* 0x3f0000003434a820 */ /* 0x000fe20000400000 */
[----:B------:R-:W-:Y:S01]  /*2640*/  FMNMX R4, R82, R3, !PT ;  /* 0x0000000352047209 */ /* 0x000fe20007800000 */
[----:B-1----:R-:W-:Y:S01]  /*2650*/  @!P5 FMUL R168, R168, R168 ;  /* 0x000000a8a8a8d220 */ /* 0x002fe20000400000 */
[----:B------:R-:W-:Y:S01]  /*2660*/  FSETP.GEU.AND P5, PT, R41, -126, PT ;  /* 0xc2fc00002900780b */ /* 0x000fe20003fae000 */
[----:B------:R-:W1:Y:S01]  /*2670*/  MUFU.EX2 R174, R44 ;  /* 0x0000002c00ae7308 */ /* 0x000e620000000800 */
[----:B------:R-:W-:-:S03]  /*2680*/  FMNMX R3, R83, R4, !PT ;  /* 0x0000000453037209 */ /* 0x000fc60007800000 */
[----:B------:R-:W-:Y:S01]  /*2690*/  @!P4 FMUL R33, R33, 0.5 ;  /* 0x3f0000002121c820 */ /* 0x000fe20000400000 */
[----:B------:R-:W-:Y:S01]  /*26a0*/  FMNMX R4, R86, R3, !PT ;  /* 0x0000000356047209 */ /* 0x000fe20007800000 */
[----:B--2---:R-:W-:Y:S01]  /*26b0*/  @!P1 FMUL R25, R25, R25 ;  /* 0x0000001919199220 */ /* 0x004fe20000400000 */
[----:B------:R-:W-:Y:S01]  /*26c0*/  FSETP.GEU.AND P1, PT, R57, -126, PT ;  /* 0xc2fc00003900780b */ /* 0x000fe20003f2e000 */
[----:B------:R-:W2:Y:S01]  /*26d0*/  MUFU.EX2 R170, R52 ;  /* 0x0000003400aa7308 */ /* 0x000ea20000000800 */
[----:B------:R-:W-:-:S03]  /*26e0*/  FMNMX R4, R87, R4, !PT ;  /* 0x0000000457047209 */ /* 0x000fc60007800000 */
[----:B------:R-:W-:Y:S02]  /*26f0*/  @!P5 FMUL R41, R41, 0.5 ;  /* 0x3f0000002929d820 */ /* 0x000fe40000400000 */
[----:B------:R-:W3:Y:S02]  /*2700*/  SHFL.BFLY PT, R3, R4, 0x1, 0x1f ;  /* 0x0c201f0004037f89 */ /* 0x000ee400000e0000 */
[----:B------:R-:W4:Y:S01]  /*2710*/  MUFU.EX2 R15, R15 ;  /* 0x0000000f000f7308 */ /* 0x000f220000000800 */
[----:B-1----:R-:W-:Y:S01]  /*2720*/  @!P6 FMUL R174, R174, R174 ;  /* 0x000000aeaeaee220 */ /* 0x002fe20000400000 */
[----:B------:R-:W-:Y:S02]  /*2730*/  FSETP.GEU.AND P6, PT, R37, -126, PT ;  /* 0xc2fc00002500780b */ /* 0x000fe40003fce000 */
[----:B------:R-:W-:-:S04]  /*2740*/  @!P1 FMUL R57, R57, 0.5 ;  /* 0x3f00000039399820 */ /* 0x000fc80000400000 */
[----:B------:R-:W1:Y:S01]  /*2750*/  MUFU.EX2 R33, R33 ;  /* 0x0000002100217308 */ /* 0x000e620000000800 */
[----:B--2---:R-:W-:Y:S01]  /*2760*/  @!P2 FMUL R170, R170, R170 ;  /* 0x000000aaaaaaa220 */ /* 0x004fe20000400000 */
[----:B------:R-:W-:-:S05]  /*2770*/  FSETP.GEU.AND P2, PT, R45, -126, PT ;  /* 0xc2fc00002d00780b */ /* 0x000fca0003f4e000 */
[----:B------:R-:W-:Y:S01]  /*2780*/  @!P6 FMUL R37, R37, 0.5 ;  /* 0x3f0000002525e820 */ /* 0x000fe20000400000 */
[----:B------:R-:W2:Y:S01]  /*2790*/  MUFU.EX2 R41, R41 ;  /* 0x0000002900297308 */ /* 0x000ea20000000800 */
[----:B----4-:R-:W-:Y:S01]  /*27a0*/  @!P3 FMUL R15, R15, R15 ;  /* 0x0000000f0f0fb220 */ /* 0x010fe20000400000 */
[----:B------:R-:W-:Y:S02]  /*27b0*/  FSETP.GEU.AND P3, PT, R29, -126, PT ;  /* 0xc2fc00001d00780b */ /* 0x000fe40003f6e000 */
[----:B---3--:R-:W-:-:S03]  /*27c0*/  FMNMX R3, R4, R3, !PT ;  /* 0x0000000304037209 */ /* 0x008fc60007800000 */
[----:B------:R-:W-:Y:S01]  /*27d0*/  @!P2 FMUL R45, R45, 0.5 ;  /* 0x3f0000002d2da820 */ /* 0x000fe20000400000 */
[----:B------:R3:W4:Y:S01]  /*27e0*/  MUFU.EX2 R164, R57 ;  /* 0x0000003900a47308 */ /* 0x0007220000000800 */
[----:B-1----:R-:W-:Y:S01]  /*27f0*/  @!P4 FMUL R33, R33, R33 ;  /* 0x000000212121c220 */ /* 0x002fe20000400000 */
[----:B------:R-:W-:Y:S01]  /*2800*/  FSETP.GEU.AND P4, PT, R65, -126, PT ;  /* 0xc2fc00004100780b */ /* 0x000fe20003f8e000 */
[----:B------:R-:W1:Y:S04]  /*2810*/  SHFL.BFLY PT, R4, R3, 0x2, 0x1f ;  /* 0x0c401f0003047f89 */ /* 0x000e6800000e0000 */
[----:B------:R-:W-:Y:S01]  /*2820*/  @!P3 FMUL R29, R29, 0.5 ;  /* 0x3f0000001d1db820 */ /* 0x000fe20000400000 */
[----:B------:R-:W5:Y:S01]  /*2830*/  MUFU.EX2 R37, R37 ;  /* 0x0000002500257308 */ /* 0x000f620000000800 */
[----:B--2---:R-:W-:Y:S01]  /*2840*/  @!P5 FMUL R41, R41, R41 ;  /* 0x000000292929d220 */ /* 0x004fe20000400000 */
[----:B------:R-:W-:Y:S01]  /*2850*/  FSETP.GEU.AND P5, PT, R53, -126, PT ;  /* 0xc2fc00003500780b */ /* 0x000fe20003fae000 */
[--C-:B---3--:R-:W-:Y:S01]  /*2860*/  FFMA R57, R76, UR5, -R5.reuse ;  /* 0x000000054c397c23 */ /* 0x108fe20008000805 */
[----:B------:R-:W-:-:S03]  /*2870*/  FFMA R5, R85, UR5, -R5 ;  /* 0x0000000555057c23 */ /* 0x000fc60008000805 */
[----:B------:R-:W-:Y:S01]  /*2880*/  @!P4 FMUL R65, R65, 0.5 ;  /* 0x3f0000004141c820 */ /* 0x000fe20000400000 */
[----:B------:R-:W2:Y:S01]  /*2890*/  MUFU.EX2 R45, R45 ;  /* 0x0000002d002d7308 */ /* 0x000ea20000000800 */
[----:B----4-:R-:W-:Y:S01]  /*28a0*/  @!P1 FMUL R164, R164, R164 ;  /* 0x000000a4a4a49220 */ /* 0x010fe20000400000 */
[----:B------:R-:W-:-:S05]  /*28b0*/  FSETP.GEU.AND P1, PT, R69, -126, PT ;  /* 0xc2fc00004500780b */ /* 0x000fca0003f2e000 */
[----:B------:R-:W-:Y:S01]  /*28c0*/  @!P5 FMUL R53, R53, 0.5 ;  /* 0x3f0000003535d820 */ /* 0x000fe20000400000 */
[----:B------:R-:W3:Y:S01]  /*28d0*/  MUFU.EX2 R160, R65 ;  /* 0x0000004100a07308 */ /* 0x000ee20000000800 */
[----:B-----5:R-:W-:Y:S01]  /*28e0*/  @!P6 FMUL R37, R37, R37 ;  /* 0x000000252525e220 */ /* 0x020fe20000400000 */
[----:B------:R-:W-:Y:S02]  /*28f0*/  FSETP.GEU.AND P6, PT, R49, -126, PT ;  /* 0xc2fc00003100780b */ /* 0x000fe40003fce000 */
[----:B-1----:R-:W-:-:S03]  /*2900*/  FMNMX R3, R3, R4, !PT ;  /* 0x0000000403037209 */ /* 0x002fc60007800000 */
[----:B------:R-:W-:Y:S01]  /*2910*/  @!P1 FMUL R69, R69, 0.5 ;  /* 0x3f00000045459820 */ /* 0x000fe20000400000 */
[----:B------:R-:W1:Y:S01]  /*2920*/  MUFU.EX2 R29, R29 ;  /* 0x0000001d001d7308 */ /* 0x000e620000000800 */
[----:B--2---:R-:W-:Y:S01]  /*2930*/  @!P2 FMUL R45, R45, R45 ;  /* 0x0000002d2d2da220 */ /* 0x004fe20000400000 */
[----:B------:R-:W-:-:S05]  /*2940*/  FSETP.GEU.AND P2, PT, R57, -126, PT ;  /* 0xc2fc00003900780b */ /* 0x000fca0003f4e000 */
[----:B------:R-:W-:Y:S01]  /*2950*/  @!P6 FMUL R49, R49, 0.5 ;  /* 0x3f0000003131e820 */ /* 0x000fe20000400000 */
[----:B------:R-:W2:Y:S01]  /*2960*/  MUFU.EX2 R53, R53 ;  /* 0x0000003500357308 */ /* 0x000ea20000000800 */
[----:B---3--:R-:W-:Y:S01]  /*2970*/  @!P4 FMUL R160, R160, R160 ;  /* 0x000000a0a0a0c220 */ /* 0x008fe20000400000 */
[----:B------:R-:W-:-:S05]  /*2980*/  FSETP.GEU.AND P4, PT, R77, -126, PT ;  /* 0xc2fc00004d00780b */ /* 0x000fca0003f8e000 */
[----:B------:R-:W-:Y:S01]  /*2990*/  @!P2 FMUL R57, R57, 0.5 ;  /* 0x3f0000003939a820 */ /* 0x000fe20000400000 */
[----:B------:R-:W3:Y:S01]  /*29a0*/  MUFU.EX2 R162, R69 ;  /* 0x0000004500a27308 */ /* 0x000ee20000000800 */
[----:B-1----:R-:W-:Y:S01]  /*29b0*/  @!P3 FMUL R29, R29, R29 ;  /* 0x0000001d1d1db220 */ /* 0x002fe20000400000 */
[----:B------:R-:W-:-:S05]  /*29c0*/  FSETP.GEU.AND P3, PT, R61, -126, PT ;  /* 0xc2fc00003d00780b */ /* 0x000fca0003f6e000 */
[----:B------:R-:W-:Y:S01]  /*29d0*/  @!P4 FMUL R77, R77, 0.5 ;  /* 0x3f0000004d4dc820 */ /* 0x000fe20000400000 */
[----:B------:R-:W1:Y:S01]  /*29e0*/  MUFU.EX2 R49, R49 ;  /* 0x0000003100317308 */ /* 0x000e620000000800 */
[----:B--2---:R-:W-:Y:S01]  /*29f0*/  @!P5 FMUL R53, R53, R53 ;  /* 0x000000353535d220 */ /* 0x004fe20000400000 */
[----:B------:R-:W-:-:S03]  /*2a00*/  FSETP.GEU.AND P5, PT, R81, -126, PT ;  /* 0xc2fc00005100780b */ /* 0x000fc60003fae000 */
[----:B------:R-:W-:Y:S01]  /*2a10*/  FADD R32, R172, R53 ;  /* 0x00000035ac207221 */ /* 0x000fe20000000000 */
[----:B------:R-:W-:Y:S01]  /*2a20*/  F2FP.BF16.F32.PACK_AB R172, R21, R172 ;  /* 0x000000ac15ac723e */ /* 0x000fe200000010ff */
[----:B------:R-:W-:Y:S01]  /*2a30*/  @!P3 FMUL R61, R61, 0.5 ;  /* 0x3f0000003d3db820 */ /* 0x000fe20000400000 */
[----:B------:R-:W2:Y:S01]  /*2a40*/  MUFU.EX2 R158, R77 ;  /* 0x0000004d009e7308 */ /* 0x000ea20000000800 */
[----:B---3--:R-:W-:Y:S01]  /*2a50*/  @!P1 FMUL R162, R162, R162 ;  /* 0x000000a2a2a29220 */ /* 0x008fe20000400000 */
[----:B------:R-:W-:-:S04]  /*2a60*/  FSETP.NEU.AND P1, PT, R3, -INF , PT ;  /* 0xff8000000300780b */ /* 0x000fc80003f2d000 */
[----:B------:R-:W-:Y:S01]  /*2a70*/  FSEL R4, R3, RZ, P1 ;  /* 0x000000ff03047208 */ /* 0x000fe20000800000 */
[----:B------:R-:W-:Y:S01]  /*2a80*/  @!P5 FMUL R81, R81, 0.5 ;  /* 0x3f0000005151d820 */ /* 0x000fe20000400000 */
[----:B------:R-:W3:Y:S01]  /*2a90*/  MUFU.EX2 R166, R61 ;  /* 0x0000003d00a67308 */ /* 0x000ee20000000800 */
[----:B------:R-:W-:Y:S01]  /*2aa0*/  FSETP.GEU.AND P1, PT, R84, -126, PT ;  /* 0xc2fc00005400780b */ /* 0x000fe20003f2e000 */
[----:B-1----:R-:W-:Y:S01]  /*2ab0*/  @!P6 FMUL R49, R49, R49 ;  /* 0x000000313131e220 */ /* 0x002fe20000400000 */
[----:B------:R-:W-:Y:S01]  /*2ac0*/  FMUL R4, R4, UR5 ;  /* 0x0000000504047c20 */ /* 0x000fe20008400000 */
[----:B------:R-:W-:-:S03]  /*2ad0*/  FSETP.GEU.AND P6, PT, R80, -126, PT ;  /* 0xc2fc00005000780b */ /* 0x000fc60003fce000 */
[--C-:B------:R-:W-:Y:S01]  /*2ae0*/  FFMA R8, R27, UR5, -R4.reuse ;  /* 0x000000051b087c23 */ /* 0x100fe20008000804 */
[----:B------:R-:W1:Y:S01]  /*2af0*/  MUFU.EX2 R57, R57 ;  /* 0x0000003900397308 */ /* 0x000e620000000800 */
[--C-:B------:R-:W-:Y:S01]  /*2b00*/  FFMA R26, R26, UR5, -R4.reuse ;  /* 0x000000051a1a7c23 */ /* 0x100fe20008000804 */
[----:B--2---:R-:W-:Y:S01]  /*2b10*/  @!P4 FMUL R158, R158, R158 ;  /* 0x0000009e9e9ec220 */ /* 0x004fe20000400000 */
[--C-:B------:R-:W-:Y:S01]  /*2b20*/  FFMA R31, R31, UR5, -R4.reuse ;  /* 0x000000051f1f7c23 */ /* 0x100fe20008000804 */
[----:B------:R-:W-:Y:S01]  /*2b30*/  FSETP.GEU.AND P4, PT, R8, -126, PT ;  /* 0xc2fc00000800780b */ /* 0x000fe20003f8e000 */
[--C-:B------:R-:W-:Y:S01]  /*2b40*/  FFMA R34, R34, UR5, -R4.reuse ;  /* 0x0000000522227c23 */ /* 0x100fe20008000804 */
[----:B------:R-:W-:Y:S01]  /*2b50*/  @!P1 FMUL R84, R84, 0.5 ;  /* 0x3f00000054549820 */ /* 0x000fe20000400000 */
[--C-:B------:R-:W-:Y:S01]  /*2b60*/  FFMA R39, R39, UR5, -R4.reuse ;  /* 0x0000000527277c23 */ /* 0x100fe20008000804 */
[----:B------:R-:W2:Y:S01]  /*2b70*/  MUFU.EX2 R152, R81 ;  /* 0x0000005100987308 */ /* 0x000ea20000000800 */
[----:B---3--:R-:W-:Y:S01]  /*2b80*/  @!P3 FMUL R166, R166, R166 ;  /* 0x000000a6a6a6b220 */ /* 0x008fe20000400000 */
[----:B------:R-:W-:Y:S01]  /*2b90*/  FSETP.GEU.AND P3, PT, R73, -126, PT ;  /* 0xc2fc00004900780b */ /* 0x000fe20003f6e000 */
[----:B------:R-:W-:Y:S01]  /*2ba0*/  @!P6 FMUL R80, R80, 0.5 ;  /* 0x3f0000005050e820 */ /* 0x000fe20000400000 */
[--C-:B------:R-:W-:Y:S01]  /*2bb0*/  FFMA R30, R30, UR5, -R4.reuse ;  /* 0x000000051e1e7c23 */ /* 0x100fe20008000804 */
[--C-:B------:R-:W-:Y:S01]  /*2bc0*/  FFMA R38, R38, UR5, -R4.reuse ;  /* 0x0000000526267c23 */ /* 0x100fe20008000804 */
[--C-:B------:R-:W-:Y:S01]  /*2bd0*/  FFMA R43, R43, UR5, -R4.reuse ;  /* 0x000000052b2b7c23 */ /* 0x100fe20008000804 */
[--C-:B------:R-:W-:Y:S01]  /*2be0*/  FFMA R46, R46, UR5, -R4.reuse ;  /* 0x000000052e2e7c23 */ /* 0x100fe20008000804 */
[----:B------:R-:W3:Y:S01]  /*2bf0*/  MUFU.EX2 R27, R84 ;  /* 0x00000054001b7308 */ /* 0x000ee20000000800 */
[----:B-1----:R-:W-:Y:S01]  /*2c00*/  @!P2 FMUL R57, R57, R57 ;  /* 0x000000393939a220 */ /* 0x002fe20000400000 */
[----:B------:R-:W-:Y:S01]  /*2c10*/  FSETP.GEU.AND P2, PT, R26, -126, PT ;  /* 0xc2fc00001a00780b */ /* 0x000fe20003f4e000 */
[----:B------:R-:W-:Y:S01]  /*2c20*/  @!P4 FMUL R8, R8, 0.5 ;  /* 0x3f0000000808c820 */ /* 0x000fe20000400000 */
[--C-:B------:R-:W-:Y:S01]  /*2c30*/  FFMA R51, R51, UR5, -R4.reuse ;  /* 0x0000000533337c23 */ /* 0x100fe20008000804 */
[--C-:B------:R-:W-:Y:S01]  /*2c40*/  FFMA R35, R35, UR5, -R4.reuse ;  /* 0x0000000523237c23 */ /* 0x100fe20008000804 */
[--C-:B------:R-:W-:Y:S01]  /*2c50*/  FFMA R42, R42, UR5, -R4.reuse ;  /* 0x000000052a2a7c23 */ /* 0x100fe20008000804 */
[----:B------:R-:W-:Y:S01]  /*2c60*/  @!P3 FMUL R73, R73, 0.5 ;  /* 0x3f0000004949b820 */ /* 0x000fe20000400000 */
[----:B------:R-:W1:Y:S01]  /*2c70*/  MUFU.EX2 R10, R8 ;  /* 0x00000008000a7308 */ /* 0x000e620000000800 */
[----:B--2---:R-:W-:Y:S01]  /*2c80*/  @!P5 FMUL R152, R152, R152 ;  /* 0x000000989898d220 */ /* 0x004fe20000400000 */
[----:B------:R-:W-:Y:S01]  /*2c90*/  FSETP.GEU.AND P5, PT, R31, -126, PT ;  /* 0xc2fc00001f00780b */ /* 0x000fe20003fae000 */
[--C-:B------:R-:W-:Y:S01]  /*2ca0*/  FFMA R50, R50, UR5, -R4.reuse ;  /* 0x0000000532327c23 */ /* 0x100fe20008000804 */
[--C-:B------:R-:W-:Y:S01]  /*2cb0*/  FFMA R55, R55, UR5, -R4.reuse ;  /* 0x0000000537377c23 */ /* 0x100fe20008000804 */
[--C-:B------:R-:W-:Y:S01]  /*2cc0*/  FFMA R58, R58, UR5, -R4.reuse ;  /* 0x000000053a3a7c23 */ /* 0x100fe20008000804 */
[--C-:B------:R-:W-:Y:S01]  /*2cd0*/  FFMA R63, R63, UR5, -R4.reuse ;  /* 0x000000053f3f7c23 */ /* 0x100fe20008000804 */
[----:B------:R-:W-:Y:S01]  /*2ce0*/  @!P2 FMUL R26, R26, 0.5 ;  /* 0x3f0000001a1aa820 */ /* 0x000fe20000400000 */
[----:B------:R-:W2:Y:S01]  /*2cf0*/  MUFU.EX2 R156, R73 ;  /* 0x00000049009c7308 */ /* 0x000ea20000000800 */
[----:B---3--:R-:W-:Y:S01]  /*2d00*/  @!P1 FMUL R27, R27, R27 ;  /* 0x0000001b1b1b9220 */ /* 0x008fe20000400000 */
[----:B------:R-:W-:Y:S01]  /*2d10*/  FSETP.GEU.AND P1, PT, R34, -126, PT ;  /* 0xc2fc00002200780b */ /* 0x000fe20003f2e000 */
[--C-:B------:R-:W-:Y:S01]  /*2d20*/  FFMA R47, R47, UR5, -R4.reuse ;  /* 0x000000052f2f7c23 */ /* 0x100fe20008000804 */
[--C-:B------:R-:W-:Y:S01]  /*2d30*/  FFMA R54, R54, UR5, -R4.reuse ;  /* 0x0000000536367c23 */ /* 0x100fe20008000804 */
[--C-:B------:R-:W-:Y:S01]  /*2d40*/  FFMA R62, R62, UR5, -R4.reuse ;  /* 0x000000053e3e7c23 */ /* 0x100fe20008000804 */
[--C-:B------:R-:W-:Y:S01]  /*2d50*/  FFMA R67, R67, UR5, -R4.reuse ;  /* 0x0000000543437c23 */ /* 0x100fe20008000804 */
[----:B------:R-:W-:Y:S01]  /*2d60*/  @!P5 FMUL R31, R31, 0.5 ;  /* 0x3f0000001f1fd820 */ /* 0x000fe20000400000 */
[----:B------:R-:W3:Y:S01]  /*2d70*/  MUFU.EX2 R61, R80 ;  /* 0x00000050003d7308 */ /* 0x000ee20000000800 */
[----:B-1----:R-:W-:Y:S01]  /*2d80*/  @!P4 FMUL R10, R10, R10 ;  /* 0x0000000a0a0ac220 */ /* 0x002fe20000400000 */
[----:B------:R-:W-:Y:S01]  /*2d90*/  FSETP.GEU.AND P4, PT, R39, -126, PT ;  /* 0xc2fc00002700780b */ /* 0x000fe20003f8e000 */
[--C-:B------:R-:W-:Y:S01]  /*2da0*/  FFMA R74, R74, UR5, -R4.reuse ;  /* 0x000000054a4a7c23 */ /* 0x100fe20008000804 */
        /* <DEDUP_REMOVED lines=12> */
[----:B------:R2:W4:Y:S01]  /*2e70*/  MUFU.EX2 R12, R31 ;  /* 0x0000001f000c7308 */ /* 0x0005220000000800 */
[----:B---3--:R-:W-:Y:S01]  /*2e80*/  @!P6 FMUL R61, R61, R61 ;  /* 0x0000003d3d3de220 */ /* 0x008fe20000400000 */
[----:B------:R-:W-:Y:S01]  /*2e90*/  FSETP.GEU.AND P6, PT, R30, -126, PT ;  /* 0xc2fc00001e00780b */ /* 0x000fe20003fce000 */
[--C-:B------:R-:W-:Y:S01]  /*2ea0*/  FFMA R8, R86, UR5, -R4.reuse ;  /* 0x0000000556087c23 */ /* 0x100fe20008000804 */
[--C-:B------:R-:W-:Y:S01]  /*2eb0*/  FFMA R71, R71, UR5, -R4.reuse ;  /* 0x0000000547477c23 */ /* 0x100fe20008000804 */
[--C-:B------:R-:W-:Y:S01]  /*2ec0*/  FFMA R79, R79, UR5, -R4.reuse ;  /* 0x000000054f4f7c23 */ /* 0x100fe20008000804 */
[----:B------:R-:W-:Y:S01]  /*2ed0*/  FFMA R4, R87, UR5, -R4 ;  /* 0x0000000557047c23 */ /* 0x000fe20008000804 */
[----:B------:R-:W-:Y:S01]  /*2ee0*/  @!P3 FMUL R5, R5, 0.5 ;  /* 0x3f0000000505b820 */ /* 0x000fe20000400000 */
[----:B------:R3:W5:Y:S01]  /*2ef0*/  MUFU.EX2 R177, R34 ;  /* 0x0000002200b17308 */ /* 0x0007620000000800 */
[----:B-1----:R-:W-:Y:S01]  /*2f00*/  @!P2 FMUL R181, R181, R181 ;  /* 0x000000b5b5b5a220 */ /* 0x002fe20000400000 */
[----:B------:R-:W-:Y:S01]  /*2f10*/  FSETP.GEU.AND P2, PT, R38, -126, PT ;  /* 0xc2fc00002600780b */ /* 0x000fe20003f4e000 */
[----:B--2---:R-:W-:Y:S01]  /*2f20*/  FADD R31, R176, R45 ;  /* 0x0000002db01f7221 */ /* 0x004fe20000000000 */
[----:B------:R-:W-:Y:S01]  /*2f30*/  FADD R36, R174, R57 ;  /* 0x00000039ae247221 */ /* 0x000fe20000000000 */
[----:B------:R-:W-:Y:S01]  /*2f40*/  UIADD3 UR5, UR36, 0x1, URZ ;  /* 0x0000000124057890 */ /* 0x000fe2000fffe03f */
[----:B------:R-:W-:Y:S01]  /*2f50*/  F2FP.BF16.F32.PACK_AB R176, R13, R176 ;  /* 0x000000b00db0723e */ /* 0x000fe200000010ff */
[----:B------:R-:W-:Y:S01]  /*2f60*/  @!P6 FMUL R30, R30, 0.5 ;  /* 0x3f0000001e1ee820 */ /* 0x000fe20000400000 */
[----:B------:R-:W1:Y:S01]  /*2f70*/  MUFU.EX2 R20, R39 ;  /* 0x0000002700147308 */ /* 0x000e620000000800 */
[----:B----4-:R-:W-:Y:S01]  /*2f80*/  @!P5 FMUL R12, R12, R12 ;  /* 0x0000000c0c0cd220 */ /* 0x010fe20000400000 */
[----:B------:R-:W-:Y:S01]  /*2f90*/  FSETP.GEU.AND P5, PT, R43, -126, PT ;  /* 0xc2fc00002b00780b */ /* 0x000fe20003fae000 */
[----:B---3--:R-:W-:Y:S01]  /*2fa0*/  FADD R34, R168, R61 ;  /* 0x0000003da8227221 */ /* 0x008fe20000000000 */
[----:B------:R-:W-:Y:S01]  /*2fb0*/  UISETP.NE.AND UP0, UPT, UR5, 0x5, UPT ;  /* 0x000000050500788c */ /* 0x000fe2000bf05270 */
[----:B------:R-:W-:-:S02]  /*2fc0*/  F2FP.BF16.F32.PACK_AB R174, R25, R174 ;  /* 0x000000ae19ae723e */ /* 0x000fc400000010ff */
[----:B------:R-:W-:Y:S01]  /*2fd0*/  @!P2 FMUL R38, R38, 0.5 ;  /* 0x3f0000002626a820 */ /* 0x000fe20000400000 */
[----:B------:R2:W3:Y:S01]  /*2fe0*/  MUFU.EX2 R154, R5 ;  /* 0x00000005009a7308 */ /* 0x0004e20000000800 */
[----:B-----5:R-:W-:Y:S01]  /*2ff0*/  @!P1 FMUL R177, R177, R177 ;  /* 0x000000b1b1b19220 */ /* 0x020fe20000400000 */
[----:B------:R-:W-:Y:S01]  /*3000*/  FSETP.GEU.AND P1, PT, R46, -126, PT ;  /* 0xc2fc00002e00780b */ /* 0x000fe20003f2e000 */
[----:B------:R-:W-:Y:S01]  /*3010*/  USEL UR6, URZ, 0x1, UP0 ;  /* 0x000000013f067887 */ /* 0x000fe20008000000 */
[----:B------:R-:W-:Y:S01]  /*3020*/  F2FP.BF16.F32.PACK_AB R168, R29, R168 ;  /* 0x000000a81da8723e */ /* 0x000fe200000010ff */
[----:B------:R-:W-:Y:S02]  /*3030*/  USEL UR5, UR5, URZ, UP0 ;  /* 0x0000003f05057287 */ /* 0x000fe40008000000 */
[----:B------:R-:W-:Y:S01]  /*3040*/  @!P5 FMUL R43, R43, 0.5 ;  /* 0x3f0000002b2bd820 */ /* 0x000fe20000400000 */
[----:B------:R-:W4:Y:S01]  /*3050*/  MUFU.EX2 R183, R30 ;  /* 0x0000001e00b77308 */ /* 0x000f220000000800 */
[----:B-1----:R-:W-:Y:S01]  /*3060*/  @!P4 FMUL R20, R20, R20 ;  /* 0x000000141414c220 */ /* 0x002fe20000400000 */
[----:B------:R-:W-:Y:S01]  /*3070*/  FSETP.GEU.AND P4, PT, R51, -126, PT ;  /* 0xc2fc00003300780b */ /* 0x000fe20003f8e000 */
[----:B--2---:R-:W-:Y:S01]  /*3080*/  FADD R5, R180, R37 ;  /* 0x00000025b4057221 */ /* 0x004fe20000000000 */
[----:B------:R-:W-:Y:S01]  /*3090*/  ULOP3.LUT UR45, UR45, UR6, URZ, 0x3c, !UPT ;  /* 0x000000062d2d7292 */ /* 0x000fe2000f8e3c3f */
[----:B------:R-:W-:-:S02]  /*30a0*/  F2FP.BF16.F32.PACK_AB R180, R9, R180 ;  /* 0x000000b409b4723e */ /* 0x000fc400000010ff */
[----:B------:R-:W-:Y:S01]  /*30b0*/  @!P1 FMUL R46, R46, 0.5 ;  /* 0x3f0000002e2e9820 */ /* 0x000fe20000400000 */
[----:B------:R1:W2:Y:S01]  /*30c0*/  MUFU.EX2 R179, R38 ;  /* 0x0000002600b37308 */ /* 0x0002a20000000800 */
[----:B---3--:R-:W-:Y:S01]  /*30d0*/  @!P3 FMUL R154, R154, R154 ;  /* 0x0000009a9a9ab220 */ /* 0x008fe20000400000 */
[----:B------:R-:W-:-:S05]  /*30e0*/  FSETP.GEU.AND P3, PT, R35, -126, PT ;  /* 0xc2fc00002300780b */ /* 0x000fca0003f6e000 */
[----:B------:R-:W-:Y:S01]  /*30f0*/  @!P4 FMUL R51, R51, 0.5 ;  /* 0x3f0000003333c820 */ /* 0x000fe20000400000 */
[----:B------:R3:W5:Y:S01]  /*3100*/  MUFU.EX2 R24, R43 ;  /* 0x0000002b00187308 */ /* 0x0007620000000800 */
[----:B----4-:R-:W-:Y:S01]  /*3110*/  @!P6 FMUL R183, R183, R183 ;  /* 0x000000b7b7b7e220 */ /* 0x010fe20000400000 */
[----:B------:R-:W-:Y:S01]  /*3120*/  FSETP.GEU.AND P6, PT, R42, -126, PT ;  /* 0xc2fc00002a00780b */ /* 0x000fe20003fce000 */
[----:B-1----:R-:W-:Y:S01]  /*3130*/  FADD R38, R5, R32 ;  /* 0x0000002005267221 */ /* 0x002fe20000000000 */
[----:B------:R-:W-:Y:S01]  /*3140*/  FADD R5, R9, R164 ;  /* 0x000000a409057221 */ /* 0x000fe20000000000 */
[----:B------:R-:W-:Y:S01]  /*3150*/  FADD R32, R13, R160 ;  /* 0x000000a00d207221 */ /* 0x000fe20000000000 */
[----:B------:R-:W-:Y:S01]  /*3160*/  F2FP.BF16.F32.PACK_AB R164, R164, R37 ;  /* 0x00000025a4a4723e */ /* 0x000fe200000010ff */
[----:B------:R-:W-:Y:S01]  /*3170*/  @!P3 FMUL R35, R35, 0.5 ;  /* 0x3f0000002323b820 */ /* 0x000fe20000400000 */
[----:B------:R-:W1:Y:S01]  /*3180*/  MUFU.EX2 R175, R46 ;  /* 0x0000002e00af7308 */ /* 0x000e620000000800 */
[----:B--2---:R-:W-:Y:S01]  /*3190*/  @!P2 FMUL R179, R179, R179 ;  /* 0x000000b3b3b3a220 */ /* 0x004fe20000400000 */
[----:B------:R-:W-:Y:S01]  /*31a0*/  FSETP.GEU.AND P2, PT, R50, -126, PT ;  /* 0xc2fc00003200780b */ /* 0x000fe20003f4e000 */
[----:B---3--:R-:W-:Y:S01]  /*31b0*/  FADD R43, R31, R34 ;  /* 0x000000221f2b7221 */ /* 0x008fe20000000000 */
[----:B------:R-:W-:Y:S01]  /*31c0*/  FADD R34, R21, R156 ;  /* 0x0000009c15227221 */ /* 0x000fe20000000000 */
[----:B------:R-:W-:Y:S01]  /*31d0*/  FADD R31, R182, R41 ;  /* 0x00000029b61f7221 */ /* 0x000fe20000000000 */
[----:B------:R-:W-:Y:S01]  /*31e0*/  F2FP.BF16.F32.PACK_AB R182, R11, R182 ;  /* 0x000000b60bb6723e */ /* 0x000fe200000010ff */
[----:B------:R-:W-:Y:S01]  /*31f0*/  @!P6 FMUL R42, R42, 0.5 ;  /* 0x3f0000002a2ae820 */ /* 0x000fe20000400000 */
[----:B------:R-:W2:Y:S01]  /*3200*/  MUFU.EX2 R28, R51 ;  /* 0x00000033001c7308 */ /* 0x000ea20000000800 */
[----:B-----5:R-:W-:Y:S01]  /*3210*/  @!P5 FMUL R24, R24, R24 ;  /* 0x000000181818d220 */ /* 0x020fe20000400000 */
[----:B------:R-:W-:Y:S01]  /*3220*/  FSETP.GEU.AND P5, PT, R55, -126, PT ;  /* 0xc2fc00003700780b */ /* 0x000fe20003fae000 */
[----:B------:R-:W-:Y:S01]  /*3230*/  FADD R39, R5, R34 ;  /* 0x0000002205277221 */ /* 0x000fe20000000000 */
[----:B------:R-:W-:Y:S01]  /*3240*/  FADD R40, R31, R36 ;  /* 0x000000241f287221 */ /* 0x000fe20000000000 */
[----:B------:R-:W-:Y:S01]  /*3250*/  FADD R31, R178, R49 ;  /* 0x00000031b21f7221 */ /* 0x000fe20000000000 */
[----:B------:R-:W-:Y:S01]  /*3260*/  FADD R36, R170, R27 ;  /* 0x0000001baa247221 */ /* 0x000fe20000000000 */
[----:B------:R-:W-:Y:S01]  /*3270*/  @!P2 FMUL R50, R50, 0.5 ;  /* 0x3f0000003232a820 */ /* 0x000fe20000400000 */
[----:B------:R3:W4:Y:S01]  /*3280*/  MUFU.EX2 R14, R35 ;  /* 0x00000023000e7308 */ /* 0x0007220000000800 */
[----:B-1----:R-:W-:Y:S01]  /*3290*/  @!P1 FMUL R175, R175, R175 ;  /* 0x000000afafaf9220 */ /* 0x002fe20000400000 */
[----:B------:R-:W-:Y:S01]  /*32a0*/  FSETP.GEU.AND P1, PT, R58, -126, PT ;  /* 0xc2fc00003a00780b */ /* 0x000fe20003f2e000 */
[----:B------:R-:W-:Y:S01]  /*32b0*/  FADD R5, R11, R166 ;  /* 0x000000a60b057221 */ /* 0x000fe20000000000 */
[----:B------:R-:W-:Y:S01]  /*32c0*/  FADD R34, R25, R158 ;  /* 0x0000009e19227221 */ /* 0x000fe20000000000 */
[----:B------:R-:W-:Y:S01]  /*32d0*/  FADD R31, R31, R36 ;  /* 0x000000241f1f7221 */ /* 0x000fe20000000000 */
[----:B------:R-:W-:Y:S01]  /*32e0*/  FADD R38, R38, R43 ;  /* 0x0000002b26267221 */ /* 0x000fe20000000000 */
[----:B------:R-:W-:Y:S01]  /*32f0*/  @!P5 FMUL R55, R55, 0.5 ;  /* 0x3f0000003737d820 */ /* 0x000fe20000400000 */
[----:B------:R1:W5:Y:S01]  /*3300*/  MUFU.EX2 R173, R42 ;  /* 0x0000002a00ad7308 */ /* 0x0003620000000800 */
        /* <DEDUP_REMOVED lines=8> */
[----:B----4-:R-:W-:Y:S01]  /*3390*/  @!P3 FMUL R14, R14, R14 ;  /* 0x0000000e0e0eb220 */ /* 0x010fe20000400000 */
[----:B------:R-:W-:Y:S01]  /*33a0*/  FSETP.GEU.AND P3, PT, R47, -126, PT ;  /* 0xc2fc00002f00780b */ /* 0x000fe20003f6e000 */
[----:B-1----:R-:W-:Y:S01]  /*33b0*/  FADD R42, R32, R35 ;  /* 0x00000023202a7221 */ /* 0x002fe20000000000 */
[----:B------:R-:W-:Y:S01]  /*33c0*/  FADD R32, R15, R162 ;  /* 0x000000a20f207221 */ /* 0x000fe20000000000 */
[----:B------:R-:W-:Y:S01]  /*33d0*/  FADD R35, R33, R154 ;  /* 0x0000009a21237221 */ /* 0x000fe20000000000 */
[----:B------:R-:W-:Y:S01]  /*33e0*/  FADD R31, R38, R31 ;  /* 0x0000001f261f7221 */ /* 0x000fe20000000000 */
[----:B------:R-:W-:Y:S01]  /*33f0*/  @!P4 FMUL R63, R63, 0.5 ;  /* 0x3f0000003f3fc820 */ /* 0x000fe20000400000 */
[----:B------:R-:W1:Y:S01]  /*3400*/  MUFU.EX2 R30, R55 ;  /* 0x00000037001e7308 */ /* 0x000e620000000800 */
[----:B-----5:R-:W-:Y:S01]  /*3410*/  @!P6 FMUL R173, R173, R173 ;  /* 0x000000adadade220 */ /* 0x020fe20000400000 */
[----:B------:R-:W-:Y:S01]  /*3420*/  FSETP.GEU.AND P6, PT, R54, -126, PT ;  /* 0xc2fc00003600780b */ /* 0x000fe20003fce000 */
[----:B------:R-:W-:Y:S01]  /*3430*/  FADD R32, R32, R35 ;  /* 0x0000002320207221 */ /* 0x000fe20000000000 */
[----:B------:R-:W-:Y:S01]  /*3440*/  FADD R39, R39, R42 ;  /* 0x0000002a27277221 */ /* 0x000fe20000000000 */
[----:B------:R-:W-:-:S02]  /*3450*/  F2FP.BF16.F32.PACK_AB R170, R33, R170 ;  /* 0x000000aa21aa723e */ /* 0x000fc400000010ff */
[----:B------:R-:W-:Y:S01]  /*3460*/  @!P3 FMUL R47, R47, 0.5 ;  /* 0x3f0000002f2fb820 */ /* 0x000fe20000400000 */
[----:B------:R-:W3:Y:S01]  /*3470*/  MUFU.EX2 R58, R58 ;  /* 0x0000003a003a7308 */ /* 0x000ee20000000800 */
[----:B--2---:R-:W-:Y:S01]  /*3480*/  @!P2 FMUL R169, R169, R169 ;  /* 0x000000a9a9a9a220 */ /* 0x004fe20000400000 */
[----:B------:R-:W-:Y:S01]  /*3490*/  FSETP.GEU.AND P2, PT, R62, -126, PT ;  /* 0xc2fc00003e00780b */ /* 0x000fe20003f4e000 */
[----:B------:R-:W-:Y:S01]  /*34a0*/  FADD R32, R5, R32 ;  /* 0x0000002005207221 */ /* 0x000fe20000000000 */
[----:B------:R-:W-:Y:S02]  /*34b0*/  F2FP.BF16.F32.PACK_AB R166, R166, R41 ;  /* 0x00000029a6a6723e */ /* 0x000fe400000010ff */
[----:B------:R-:W-:Y:S01]  /*34c0*/  F2FP.BF16.F32.PACK_AB R160, R160, R45 ;  /* 0x0000002da0a0723e */ /* 0x000fe200000010ff */
[----:B------:R-:W-:Y:S01]  /*34d0*/  @!P6 FMUL R54, R54, 0.5 ;  /* 0x3f0000003636e820 */ /* 0x000fe20000400000 */
[----:B------:R-:W2:Y:S01]  /*34e0*/  MUFU.EX2 R167, R63 ;  /* 0x0000003f00a77308 */ /* 0x000ea20000000800 */
[----:B-1----:R-:W-:Y:S01]  /*34f0*/  @!P5 FMUL R30, R30, R30 ;  /* 0x0000001e1e1ed220 */ /* 0x002fe20000400000 */
[----:B------:R-:W-:Y:S01]  /*3500*/  FSETP.GEU.AND P5, PT, R67, -126, PT ;  /* 0xc2fc00004300780b */ /* 0x000fe20003fae000 */
[----:B------:R-:W-:Y:S01]  /*3510*/  FADD R32, R39, R32 ;  /* 0x0000002027207221 */ /* 0x000fe20000000000 */
[----:B------:R-:W-:-:S02]  /*3520*/  F2FP.BF16.F32.PACK_AB R162, R162, R49 ;  /* 0x00000031a2a2723e */ /* 0x000fc400000010ff */
[----:B------:R-:W-:Y:S01]  /*3530*/  F2FP.BF16.F32.PACK_AB R156, R156, R53 ;  /* 0x000000359c9c723e */ /* 0x000fe200000010ff */
[----:B------:R-:W-:Y:S01]  /*3540*/  @!P2 FMUL R62, R62, 0.5 ;  /* 0x3f0000003e3ea820 */ /* 0x000fe20000400000 */
[----:B------:R-:W1:Y:S01]  /*3550*/  MUFU.EX2 R26, R47 ;  /* 0x0000002f001a7308 */ /* 0x000e620000000800 */
[----:B---3--:R-:W-:Y:S01]  /*3560*/  @!P1 FMUL R58, R58, R58 ;  /* 0x0000003a3a3a9220 */ /* 0x008fe20000400000 */
[----:B------:R-:W-:Y:S01]  /*3570*/  FSETP.GEU.AND P1, PT, R74, -126, PT ;  /* 0xc2fc00004a00780b */ /* 0x000fe20003f2e000 */
[----:B------:R-:W-:Y:S01]  /*3580*/  FADD R5, R31, R32 ;  /* 0x000000201f057221 */ /* 0x000fe20000000000 */
[----:B------:R-:W-:Y:S01]  /*3590*/  F2FP.BF16.F32.PACK_AB R158, R158, R57 ;  /* 0x000000399e9e723e */ /* 0x000fe200000010ff */
[----:B------:R-:W-:Y:S01]  /*35a0*/  FADD R34, R181, R58 ;  /* 0x0000003ab5227221 */ /* 0x000fe20000000000 */
[----:B------:R-:W-:Y:S01]  /*35b0*/  F2FP.BF16.F32.PACK_AB R152, R152, R61 ;  /* 0x0000003d9898723e */ /* 0x000fe200000010ff */
[----:B------:R-:W-:Y:S01]  /*35c0*/  @!P5 FMUL R67, R67, 0.5 ;  /* 0x3f0000004343d820 */ /* 0x000fe20000400000 */
[----:B------:R-:W3:Y:S01]  /*35d0*/  MUFU.EX2 R171, R54 ;  /* 0x0000003600ab7308 */ /* 0x000ee20000000800 */
[----:B--2---:R-:W-:Y:S01]  /*35e0*/  @!P4 FMUL R167, R167, R167 ;  /* 0x000000a7a7a7c220 */ /* 0x004fe20000400000 */
[----:B------:R-:W-:-:S02]  /*35f0*/  FSETP.GEU.AND P4, PT, R82, -126, PT ;  /* 0xc2fc00005200780b */ /* 0x000fc40003f8e000 */
[----:B------:R-:W-:Y:S02]  /*3600*/  F2FP.BF16.F32.PACK_AB R154, R154, R27 ;  /* 0x0000001b9a9a723e */ /* 0x000fe400000010ff */
[----:B------:R-:W-:Y:S01]  /*3610*/  F2FP.BF16.F32.PACK_AB R181, R10, R181 ;  /* 0x000000b50ab5723e */ /* 0x000fe200000010ff */
[----:B------:R-:W-:Y:S01]  /*3620*/  @!P1 FMUL R74, R74, 0.5 ;  /* 0x3f0000004a4a9820 */ /* 0x000fe20000400000 */
[----:B------:R-:W2:Y:S01]  /*3630*/  MUFU.EX2 R62, R62 ;  /* 0x0000003e003e7308 */ /* 0x000ea20000000800 */
[----:B-1----:R-:W-:Y:S01]  /*3640*/  @!P3 FMUL R26, R26, R26 ;  /* 0x0000001a1a1ab220 */ /* 0x002fe20000400000 */
[----:B------:R-:W-:-:S05]  /*3650*/  FSETP.GEU.AND P3, PT, R59, -126, PT ;  /* 0xc2fc00003b00780b */ /* 0x000fca0003f6e000 */
[----:B------:R-:W-:Y:S01]  /*3660*/  @!P4 FMUL R82, R82, 0.5 ;  /* 0x3f0000005252c820 */ /* 0x000fe20000400000 */
[----:B------:R-:W1:Y:S01]  /*3670*/  MUFU.EX2 R161, R67 ;  /* 0x0000004300a17308 */ /* 0x000e620000000800 */
[----:B---3--:R-:W-:Y:S01]  /*3680*/  @!P6 FMUL R171, R171, R171 ;  /* 0x000000abababe220 */ /* 0x008fe20000400000 */
[----:B------:R-:W-:-:S05]  /*3690*/  FSETP.GEU.AND P6, PT, R66, -126, PT ;  /* 0xc2fc00004200780b */ /* 0x000fca0003fce000 */
[----:B------:R-:W-:Y:S01]  /*36a0*/  @!P3 FMUL R59, R59, 0.5 ;  /* 0x3f0000003b3bb820 */ /* 0x000fe20000400000 */
[----:B------:R-:W3:Y:S01]  /*36b0*/  MUFU.EX2 R74, R74 ;  /* 0x0000004a004a7308 */ /* 0x000ee20000000800 */
[----:B--2---:R-:W-:Y:S01]  /*36c0*/  @!P2 FMUL R62, R62, R62 ;  /* 0x0000003e3e3ea220 */ /* 0x004fe20000400000 */
[----:B------:R-:W-:-:S05]  /*36d0*/  FSETP.GEU.AND P2, PT, R75, -126, PT ;  /* 0xc2fc00004b00780b */ /* 0x000fca0003f4e000 */
[----:B------:R-:W-:Y:S01]  /*36e0*/  @!P6 FMUL R66, R66, 0.5 ;  /* 0x3f0000004242e820 */ /* 0x000fe20000400000 */
[----:B------:R-:W2:Y:S01]  /*36f0*/  MUFU.EX2 R165, R59 ;  /* 0x0000003b00a57308 */ /* 0x000ea20000000800 */
[----:B-1----:R-:W-:Y:S01]  /*3700*/  @!P5 FMUL R161, R161, R161 ;  /* 0x000000a1a1a1d220 */ /* 0x002fe20000400000 */
[----:B------:R-:W-:-:S03]  /*3710*/  FSETP.GEU.AND P5, PT, R83, -126, PT ;  /* 0xc2fc00005300780b */ /* 0x000fc60003fae000 */
[----:B------:R-:W-:Y:S02]  /*3720*/  FADD R44, R14, R161 ;  /* 0x000000a10e2c7221 */ /* 0x000fe40000000000 */
[----:B------:R-:W-:Y:S01]  /*3730*/  @!P2 FMUL R75, R75, 0.5 ;  /* 0x3f0000004b4ba820 */ /* 0x000fe20000400000 */
[----:B------:R-:W1:Y:S01]  /*3740*/  MUFU.EX2 R82, R82 ;  /* 0x0000005200527308 */ /* 0x000e620000000800 */
[----:B---3--:R-:W-:Y:S01]  /*3750*/  @!P1 FMUL R74, R74, R74 ;  /* 0x0000004a4a4a9220 */ /* 0x008fe20000400000 */
[----:B------:R-:W-:-:S03]  /*3760*/  FSETP.GEU.AND P1, PT, R78, -126, PT ;  /* 0xc2fc00004e00780b */ /* 0x000fc60003f2e000 */
[----:B------:R-:W-:Y:S01]  /*3770*/  FADD R47, R173, R74 ;  /* 0x0000004aad2f7221 */ /* 0x000fe20000000000 */
[----:B------:R-:W-:Y:S01]  /*3780*/  F2FP.BF16.F32.PACK_AB R173, R24, R173 ;  /* 0x000000ad18ad723e */ /* 0x000fe200000010ff */
[----:B------:R-:W-:Y:S01]  /*3790*/  @!P5 FMUL R83, R83, 0.5 ;  /* 0x3f0000005353d820 */ /* 0x000fe20000400000 */
[----:B------:R-:W3:Y:S01]  /*37a0*/  MUFU.EX2 R66, R66 ;  /* 0x0000004200427308 */ /* 0x000ee20000000800 */
[----:B--2---:R-:W-:Y:S01]  /*37b0*/  @!P3 FMUL R165, R165, R165 ;  /* 0x000000a5a5a5b220 */ /* 0x004fe20000400000 */
[----:B------:R-:W-:Y:S01]  /*37c0*/  FSETP.GEU.AND P3, PT, R70, -126, PT ;  /* 0xc2fc00004600780b */ /* 0x000fe20003f6e000 */
[----:B------:R-:W-:Y:S01]  /*37d0*/  FADD R48, R34, R47 ;  /* 0x0000002f22307221 */ /* 0x000fe20000000000 */
[----:B------:R-:W-:Y:S01]  /*37e0*/  FADD R34, R12, R167 ;  /* 0x000000a70c227221 */ /* 0x000fe20000000000 */
[----:B------:R-:W-:Y:S01]  /*37f0*/  FADD R35, R10, R165 ;  /* 0x000000a50a237221 */ /* 0x000fe20000000000 */
[----:B------:R-:W-:Y:S01]  /*3800*/  F2FP.BF16.F32.PACK_AB R165, R165, R58 ;  /* 0x0000003aa5a5723e */ /* 0x000fe200000010ff */
[----:B------:R-:W-:Y:S01]  /*3810*/  @!P1 FMUL R78, R78, 0.5 ;  /* 0x3f0000004e4e9820 */ /* 0x000fe20000400000 */
[----:B------:R-:W2:Y:S01]  /*3820*/  MUFU.EX2 R157, R75 ;  /* 0x0000004b009d7308 */ /* 0x000ea20000000800 */
[----:B-1----:R-:W-:Y:S01]  /*3830*/  @!P4 FMUL R82, R82, R82 ;  /* 0x000000525252c220 */ /* 0x002fe20000400000 */
[----:B------:R-:W-:-:S02]  /*3840*/  FSETP.GEU.AND P4, PT, R8, -126, PT ;  /* 0xc2fc00000800780b */ /* 0x000fc40003f8e000 */
[----:B------:R-:W-:Y:S01]  /*3850*/  F2FP.BF16.F32.PACK_AB R167, R167, R62 ;  /* 0x0000003ea7a7723e */ /* 0x000fe200000010ff */
[----:B------:R-:W-:Y:S01]  /*3860*/  FADD R51, R169, R82 ;  /* 0x00000052a9337221 */ /* 0x000fe20000000000 */
[----:B------:R-:W-:Y:S01]  /*3870*/  F2FP.BF16.F32.PACK_AB R169, R28, R169 ;  /* 0x000000a91ca9723e */ /* 0x000fe200000010ff */
        /* <DEDUP_REMOVED lines=11> */
[----:B------:R-:W-:Y:S01]  /*3930*/  F2FP.BF16.F32.PACK_AB R161, R161, R66 ;  /* 0x00000042a1a1723e */ /* 0x000fe200000010ff */
[----:B------:R-:W-:Y:S01]  /*3940*/  FADD R46, R24, R157 ;  /* 0x0000009d182e7221 */ /* 0x000fe20000000000 */
[----:B------:R-:W-:Y:S01]  /*3950*/  F2FP.BF16.F32.PACK_AB R157, R157, R74 ;  /* 0x0000004a9d9d723e */ /* 0x000fe200000010ff */
[----:B------:R-:W-:Y:S01]  /*3960*/  @!P6 FMUL R71, R71, 0.5 ;  /* 0x3f0000004747e820 */ /* 0x000fe20000400000 */
[----:B------:R-:W2:Y:S01]  /*3970*/  MUFU.EX2 R78, R78 ;  /* 0x0000004e004e7308 */ /* 0x000ea20000000800 */
[----:B-1----:R-:W-:Y:S01]  /*3980*/  @!P5 FMUL R153, R153, R153 ;  /* 0x000000999999d220 */ /* 0x002fe20000400000 */
[----:B------:R-:W-:Y:S01]  /*3990*/  FSETP.GEU.AND P5, PT, R4, -126, PT ;  /* 0xc2fc00000400780b */ /* 0x000fe20003fae000 */
[----:B------:R-:W-:Y:S01]  /*39a0*/  FADD R46, R35, R46 ;  /* 0x0000002e232e7221 */ /* 0x000fe20000000000 */
[----:B------:R-:W-:Y:S01]  /*39b0*/  FADD R48, R48, R59 ;  /* 0x0000003b30307221 */ /* 0x000fe20000000000 */
[----:B------:R-:W-:Y:S01]  /*39c0*/  FADD R55, R28, R153 ;  /* 0x000000991c377221 */ /* 0x000fe20000000000 */
[----:B------:R-:W-:Y:S01]  /*39d0*/  F2FP.BF16.F32.PACK_AB R153, R153, R82 ;  /* 0x000000529999723e */ /* 0x000fe200000010ff */
[----:B------:R-:W-:Y:S01]  /*39e0*/  @!P2 FMUL R79, R79, 0.5 ;  /* 0x3f0000004f4fa820 */ /* 0x000fe20000400000 */
[----:B------:R-:W1:Y:S01]  /*39f0*/  MUFU.EX2 R163, R71 ;  /* 0x0000004700a37308 */ /* 0x000e620000000800 */
[----:B---3--:R-:W-:Y:S01]  /*3a00*/  @!P3 FMUL R70, R70, R70 ;  /* 0x000000464646b220 */ /* 0x008fe20000400000 */
[----:B------:R-:W-:-:S03]  /*3a10*/  FADD R63, R44, R55 ;  /* 0x000000372c3f7221 */ /* 0x000fc60000000000 */
[----:B------:R-:W-:Y:S01]  /*3a20*/  FADD R35, R179, R70 ;  /* 0x00000046b3237221 */ /* 0x000fe20000000000 */
[----:B------:R-:W-:Y:S01]  /*3a30*/  FADD R46, R46, R63 ;  /* 0x0000003f2e2e7221 */ /* 0x000fe20000000000 */
[----:B------:R-:W-:Y:S01]  /*3a40*/  @!P5 FMUL R4, R4, 0.5 ;  /* 0x3f0000000404d820 */ /* 0x000fe20000400000 */
[----:B------:R-:W3:Y:S01]  /*3a50*/  MUFU.EX2 R159, R79 ;  /* 0x0000004f009f7308 */ /* 0x000ee20000000800 */
[----:B--2---:R-:W-:Y:S01]  /*3a60*/  @!P1 FMUL R78, R78, R78 ;  /* 0x0000004e4e4e9220 */ /* 0x004fe20000400000 */
[----:B------:R-:W-:-:S03]  /*3a70*/  F2FP.BF16.F32.PACK_AB R179, R20, R179 ;  /* 0x000000b314b3723e */ /* 0x000fc600000010ff */
[----:B------:R-:W-:Y:S01]  /*3a80*/  FADD R47, R175, R78 ;  /* 0x0000004eaf2f7221 */ /* 0x000fe20000000000 */
[----:B------:R-:W-:Y:S02]  /*3a90*/  F2FP.BF16.F32.PACK_AB R175, R26, R175 ;  /* 0x000000af1aaf723e */ /* 0x000fe400000010ff */
[----:B------:R-:W2:Y:S01]  /*3aa0*/  MUFU.EX2 R8, R8 ;  /* 0x0000000800087308 */ /* 0x000ea20000000800 */
[----:B-1----:R-:W-:-:S04]  /*3ab0*/  @!P6 FMUL R163, R163, R163 ;  /* 0x000000a3a3a3e220 */ /* 0x002fc80000400000 */
[----:B------:R-:W-:Y:S01]  /*3ac0*/  FADD R36, R20, R163 ;  /* 0x000000a314247221 */ /* 0x000fe20000000000 */
[----:B------:R-:W-:Y:S02]  /*3ad0*/  F2FP.BF16.F32.PACK_AB R163, R163, R70 ;  /* 0x00000046a3a3723e */ /* 0x000fe400000010ff */
[----:B------:R1:W4:Y:S01]  /*3ae0*/  MUFU.EX2 R155, R4 ;  /* 0x00000004009b7308 */ /* 0x0003220000000800 */
[----:B---3--:R-:W-:-:S04]  /*3af0*/  @!P2 FMUL R159, R159, R159 ;  /* 0x0000009f9f9fa220 */ /* 0x008fc80000400000 */
[----:B------:R-:W-:Y:S01]  /*3b00*/  FADD R51, R26, R159 ;  /* 0x0000009f1a337221 */ /* 0x000fe20000000000 */
[----:B------:R-:W-:Y:S01]  /*3b10*/  F2FP.BF16.F32.PACK_AB R159, R159, R78 ;  /* 0x0000004e9f9f723e */ /* 0x000fe200000010ff */
[----:B--2---:R-:W-:Y:S01]  /*3b20*/  @!P4 FMUL R8, R8, R8 ;  /* 0x000000080808c220 */ /* 0x004fe20000400000 */
[----:B-1----:R-:W-:Y:S01]  /*3b30*/  FADD R4, R183, R62 ;  /* 0x0000003eb7047221 */ /* 0x002fe20000000000 */
[----:B------:R-:W-:Y:S01]  /*3b40*/  FADD R34, R34, R51 ;  /* 0x0000003322227221 */ /* 0x000fe20000000000 */
[----:B------:R-:W-:Y:S01]  /*3b50*/  F2FP.BF16.F32.PACK_AB R183, R12, R183 ;  /* 0x000000b70cb7723e */ /* 0x000fe200000010ff */
[----:B------:R-:W-:Y:S01]  /*3b60*/  FADD R44, R171, R8 ;  /* 0x00000008ab2c7221 */ /* 0x000fe20000000000 */
[----:B------:R-:W-:Y:S01]  /*3b70*/  FADD R4, R4, R47 ;  /* 0x0000002f04047221 */ /* 0x000fe20000000000 */
[----:B------:R-:W-:Y:S01]  /*3b80*/  F2FP.BF16.F32.PACK_AB R171, R30, R171 ;  /* 0x000000ab1eab723e */ /* 0x000fe200000010ff */
[----:B----4-:R-:W-:Y:S01]  /*3b90*/  @!P5 FMUL R155, R155, R155 ;  /* 0x0000009b9b9bd220 */ /* 0x010fe20000400000 */
[----:B------:R-:W-:-:S03]  /*3ba0*/  FADD R35, R35, R44 ;  /* 0x0000002c23237221 */ /* 0x000fc60000000000 */
[----:B------:R-:W-:Y:S01]  /*3bb0*/  FADD R55, R30, R155 ;  /* 0x0000009b1e377221 */ /* 0x000fe20000000000 */
[----:B------:R-:W-:Y:S01]  /*3bc0*/  FADD R35, R4, R35 ;  /* 0x0000002304237221 */ /* 0x000fe20000000000 */
[----:B------:R-:W-:Y:S02]  /*3bd0*/  MOV R4, UR48 ;  /* 0x0000003000047c02 */ /* 0x000fe40008000f00 */
[----:B------:R-:W-:Y:S01]  /*3be0*/  FADD R55, R36, R55 ;  /* 0x0000003724377221 */ /* 0x000fe20000000000 */
[----:B------:R-:W-:Y:S01]  /*3bf0*/  FADD R35, R48, R35 ;  /* 0x0000002330237221 */ /* 0x000fe20000000000 */
[----:B------:R1:W-:Y:S02]  /*3c00*/  SYNCS.ARRIVE.TRANS64.A1T0 RZ, [R4+UR7], RZ ;  /* 0x000000ff04ff79a7 */ /* 0x0003e40008100007 */
[----:B------:R-:W-:-:S04]  /*3c10*/  FADD R55, R34, R55 ;  /* 0x0000003722377221 */ /* 0x000fc80000000000 */
[----:B------:R-:W-:-:S04]  /*3c20*/  FADD R46, R46, R55 ;  /* 0x000000372e2e7221 */ /* 0x000fc80000000000 */
[----:B-1----:R-:W-:Y:S01]  /*3c30*/  FADD R4, R35, R46 ;  /* 0x0000002e23047221 */ /* 0x002fe20000000000 */
[----:B------:R-:W-:Y:S06]  /*3c40*/  @!P0 BRA `(.L_x_21) ;  /* 0x0000000000048947 */ /* 0x000fec0003800000 */
[----:B------:R-:W-:Y:S01]  /*3c50*/  BPT.TRAP 0x1 ;  /* 0x000000040000795c */ /* 0x000fe20000300000 */
.L_x_21:
[----:B------:R-:W-:Y:S01]  /*3c60*/  ULEA UR6, UR5, UR4, 0x3 ;  /* 0x0000000405067291 */ /* 0x000fe2000f8e183f */
[----:B------:R-:W-:Y:S01]  /*3c70*/  MOV R9, UR45 ;  /* 0x0000002d00097c02 */ /* 0x000fe20008000f00 */
[----:B------:R-:W-:-:S03]  /*3c80*/  ULOP3.LUT UR39, UR39, 0x4000000, URZ, 0xfc, !UPT ;  /* 0x0400000027277892 */ /* 0x000fc6000f8efc3f */
[----:B------:R-:W-:-:S04]  /*3c90*/  SHF.L.U32 R9, R9, 0x1f, RZ ;  /* 0x0000001f09097819 */ /* 0x000fc800000006ff */
[----:B------:R-:W1:Y:S02]  /*3ca0*/  SYNCS.PHASECHK.TRANS64.TRYWAIT P1, [UR6+0x64400], R9 ;  /* 0x06440009ff0075a7 */ /* 0x000e640008020146 */
[----:B-1----:R-:W-:Y:S05]  /*3cb0*/  @!P1 BRA `(.L_x_22) ;  /* 0x00000088001c9947 */ /* 0x002fea0003800000 */
.L_x_124:
[----:B------:R-:W-:Y:S01]  /*3cc0*/  ULEA UR6, UR5, UR39, 0xc ;  /* 0x0000002705067291 */ /* 0x000fe2000f8e603f */
[----:B------:R-:W-:Y:S01]  /*3cd0*/  WARPGROUP.ARRIVE ;  /* 0x00000000000079c5 */ /* 0x000fe20000000000 */
[----:B------:R-:W-:Y:S01]  /*3ce0*/  UMOV UR7, 0x40000040 ;  /* 0x4000004000077882 */ /* 0x000fe20000000000 */
[----:B------:R-:W-:Y:S01]  /*3cf0*/  UMOV UR11, 0x40000040 ;  /* 0x40000040000b7882 */ /* 0x000fe20000000000 */
[----:B------:R-:W-:Y:S01]  /*3d00*/  UIADD3 UR10, UR6, 0x80, URZ ;  /* 0x00000080060a7890 */ /* 0x000fe2000fffe03f */
[----:B------:R-:W-:-:S04]  /*3d10*/  F2FP.BF16.F32.PACK_AB R155, R155, R8 ;  /* 0x000000089b9b723e */ /* 0x000fc800000010ff */
[----:B------:R-:W-:Y:S01]  /*3d20*/  HGMMA.64x256x16.F32.BF16 R24, R180, gdesc[UR4].tnspB, RZ, !UPT, gsb0 ;  /* 0x43e00004b4187df0 */ /* 0x000fe2000c0018ff */
[----:B------:R-:W-:Y:S02]  /*3d30*/  UMOV UR7, 0x40000040 ;  /* 0x4000004000077882 */ /* 0x000fe40000000000 */
[----:B------:R-:W-:Y:S02]  /*3d40*/  WARPGROUP.DEPBAR.LE gsb0, 0x0 ;  /* 0x00008000000079c5 */ /* 0x000fe40000010000 */
[----:B------:R-:W-:-:S15]  /*3d50*/  WARPGROUP.ARRIVE ;  /* 0x00000000000079c5 */ /* 0x000fde0000000000 */
[----:B------:R-:W-:-:S08]  /*3d60*/  NOP ;  /* 0x0000000000007918 */ /* 0x000fd00000000000 */
[----:B------:R-:W-:Y:S01]  /*3d70*/  HGMMA.64x256x16.F32.BF16 R24, R176, gdesc[UR8].tnspB, R24, gsb0 ;  /* 0x43e00008b0187df0 */ /* 0x000fe20008001818 */
[----:B------:R-:W-:Y:S01]  /*3d80*/  UIADD3 UR10, UR6, 0x100, URZ ;  /* 0x00000100060a7890 */ /* 0x000fe2000fffe03f */
[----:B------:R-:W-:Y:S01]  /*3d90*/  UMOV UR11, 0x40000040 ;  /* 0x40000040000b7882 */ /* 0x000fe20000000000 */
        /* <DEDUP_REMOVED lines=24> */
[----:B------:R-:W-:Y:S01]  /*3f20*/  UIADD3 UR6, UR6, 0x380, URZ ;  /* 0x0000038006067890 */ /* 0x000fe2000fffe03f */
[----:B------:R-:W-:Y:S02]  /*3f30*/  WARPGROUP.DEPBAR.LE gsb0, 0x0 ;  /* 0x00008000000079c5 */ /* 0x000fe40000010000 */
[----:B------:R-:W-:-:S15]  /*3f40*/  WARPGROUP.ARRIVE ;  /* 0x00000000000079c5 */ /* 0x000fde0000000000 */
[----:B------:R-:W-:-:S07]  /*3f50*/  NOP ;  /* 0x0000000000007918 */ /* 0x000fce0000000000 */
[----:B------:R-:W-:Y:S03]  /*3f60*/  HGMMA.64x256x16.F32.BF16 R24, R156, gdesc[UR8].tnspB, R24, gsb0 ;  /* 0x43e000089c187df0 */ /* 0x000fe60008001818 */
[----:B------:R-:W-:Y:S02]  /*3f70*/  WARPGROUP.DEPBAR.LE gsb0, 0x0 ;  /* 0x00008000000079c5 */ /* 0x000fe40000010000 */
[----:B------:R-:W-:-:S15]  /*3f80*/  WARPGROUP.ARRIVE ;  /* 0x00000000000079c5 */ /* 0x000fde0000000000 */
[----:B------:R-:W-:-:S08]  /*3f90*/  NOP ;  /* 0x0000000000007918 */ /* 0x000fd00000000000 */
[----:B------:R-:W-:Y:S03]  /*3fa0*/  HGMMA.64x256x16.F32.BF16 R24, R152, gdesc[UR4].tnspB, R24, gsb0 ;  /* 0x43e0000498187df0 */ /* 0x000fe60008001818 */
[----:B------:R-:W-:Y:S02]  /*3fb0*/  WARPGROUP.DEPBAR.LE gsb0, 0x0 ;  /* 0x00008000000079c5 */ /* 0x000fe40000010000 */
[----:B------:R-:W-:Y:S05]  /*3fc0*/  @!P0 BRA `(.L_x_23) ;  /* 0x0000000000048947 */ /* 0x000fea0003800000 */
[----:B------:R-:W-:Y:S01]  /*3fd0*/  BPT.TRAP 0x1 ;  /* 0x000000040000795c */ /* 0x000fe20000300000 */
.L_x_23:
[----:B------:R-:W-:Y:S01]  /*3fe0*/  R2UR UR6, R18 ;  /* 0x00000000120672ca */ /* 0x000fe200000e0000 */
[----:B------:R-:W-:-:S04]  /*3ff0*/  UIADD3 UR38, UR38, 0x64428, URZ ;  /* 0x0006442826267890 */ /* 0x000fc8000fffe03f */
[----:B------:R-:W-:-:S08]  /*4000*/  UPRMT UR38, URZ, 0x654, UR38 ;  /* 0x000006543f267896 */ /* 0x000fd00008000026 */
[----:B------:R-:W-:Y:S01]  /*4010*/  UISETP.GT.U32.AND UP0, UPT, UR6, 0x1, UPT ;  /* 0x000000010600788c */ /* 0x000fe2000bf04070 */
[----:B------:R-:W-:Y:S05]  /*4020*/  SYNCS.ARRIVE.TRANS64.RED.A1T0 RZ, [UR38], RZ ;  /* 0x000000ffffff79a7 */ /* 0x000fea0008100426 */
[----:B------:R-:W-:-:S13]  /*4030*/  PLOP3.LUT P1, PT, PT, PT, UP0, 0x80, 0x0 ;  /* 0x000000000000781c */ /* 0x000fda0003f2f008 */
[----:B------:R-:W-:Y:S05]  /*4040*/  @P1 BRA `(.L_x_24) ;  /* 0x0000000000041947 */ /* 0x000fea0003800000 */
[----:B------:R-:W-:Y:S01]  /*4050*/  BPT.TRAP 0x1 ;  /* 0x000000040000795c */ /* 0x000fe20000300000 */
.L_x_24:
[----:B------:R-:W-:Y:S01]  /*4060*/  ULDC UR7, c[0x0][0x28c] ;  /* 0x0000a30000077ab9 */ /* 0x000fe20000000800 */
[----:B------:R-:W-:Y:S02]  /*4070*/  UIADD3 UR36, UR5, 0x1, URZ ;  /* 0x0000000105247890 */ /* 0x000fe4000fffe03f */
[----:B------:R-:W-:Y:S02]  /*4080*/  UISETP.GE.AND UP1, UPT, UR7, 0x81, UPT ;  /* 0x000000810700788c */ /* 0x000fe4000bf26270 */
[----:B------:R-:W-:-:S04]  /*4090*/  UISETP.NE.AND UP0, UPT, UR36, 0x5, UPT ;  /* 0x000000052400788c */ /* 0x000fc8000bf05270 */
[----:B------:R-:W-:Y:S01]  /*40a0*/  PLOP3.LUT P2, PT, PT, PT, UP1, 0x80, 0x0 ;  /* 0x000000000000781c */ /* 0x000fe20003f4f018 */
[----:B------:R-:W-:Y:S02]  /*40b0*/  USEL UR6, URZ, 0x1, UP0 ;  /* 0x000000013f067887 */ /* 0x000fe40008000000 */
[----:B------:R-:W-:Y:S02]  /*40c0*/  USEL UR36, UR36, URZ, UP0 ;  /* 0x0000003f24247287 */ /* 0x000fe40008000000 */
[----:B------:R-:W-:-:S08]  /*40d0*/  ULOP3.LUT UR45, UR45, UR6, URZ, 0x3c, !UPT ;  /* 0x000000062d2d7292 */ /* 0x000fd0000f8e3c3f */
[----:B------:R-:W-:Y:S05]  /*40e0*/  @!P2 BRA `(.L_x_25) ;  /* 0x000000340034a947 */ /* 0x000fea0003800000 */
[----:B------:R-:W-:Y:S01]  /*40f0*/  UIADD3 UR4, UR7, 0x7f, URZ ;  /* 0x0000007f07047890 */ /* 0x000fe2000fffe03f */
[----:B-1----:R-:W-:Y:S02]  /*4100*/  MOV R9, R0 ;  /* 0x0000000000097202 */ /* 0x002fe40000000f00 */
[----:B------:R-:W-:Y:S01]  /*4110*/  MOV R11, R3 ;  /* 0x00000003000b7202 */ /* 0x000fe20000000f00 */
[----:B------:R-:W-:-:S04]  /*4120*/  USHF.R.S32.HI UR6, URZ, 0x1f, UR4 ;  /* 0x0000001f3f067899 */ /* 0x000fc80008011404 */
[----:B------:R-:W-:-:S04]  /*4130*/  ULEA.HI UR6, UR6, UR4, URZ, 0x7 ;  /* 0x0000000406067291 */ /* 0x000fc8000f8f383f */
[----:B------:R-:W-:-:S03]  /*4140*/  USHF.R.S32.HI UR38, URZ, 0x7, UR6 ;  /* 0x000000073f267899 */ /* 0x000fc60008011406 */
[----:B------:R-:W-:-:S09]  /*4150*/  ULDC UR6, c[0x0][0x604] ;  /* 0x0001810000067ab9 */ /* 0x000fd20000000800 */
.L_x_36:
[----:B-1----:R-:W-:Y:S05]  /*4160*/  @!P0 BRA `(.L_x_26) ;  /* 0x0000000000048947 */ /* 0x002fea0003800000 */
[----:B------:R-:W-:Y:S01]  /*4170*/  BPT.TRAP 0x1 ;  /* 0x000000040000795c */ /* 0x000fe20000300000 */
.L_x_26:
[----:B------:R-:W1:Y:S01]  /*4180*/  S2UR UR7, SR_CgaCtaId ;  /* 0x00000000000779c3 */ /* 0x000e620000008800 */
[----:B------:R-:W-:Y:S01]  /*4190*/  UMOV UR4, 0x400 ;  /* 0x0000040000047882 */ /* 0x000fe20000000000 */
[----:B------:R-:W-:-:S04]  /*41a0*/  MOV R0, UR45 ;  /* 0x0000002d00007c02 */ /* 0x000fc80008000f00 */
[----:B------:R-:W-:Y:S01]  /*41b0*/  SHF.L.U32 R0, R0, 0x1f, RZ ;  /* 0x0000001f00007819 */ /* 0x000fe200000006ff */
[----:B-1----:R-:W-:-:S04]  /*41c0*/  ULEA UR4, UR7, UR4, 0x18 ;  /* 0x0000000407047291 */ /* 0x002fc8000f8ec03f */
[----:B------:R-:W-:-:S09]  /*41d0*/  ULEA UR7, UR36, UR4, 0x3 ;  /* 0x0000000424077291 */ /* 0x000fd2000f8e183f */
[----:B------:R-:W1:Y:S02]  /*41e0*/  SYNCS.PHASECHK.TRANS64.TRYWAIT P2, [UR7+0x64400], R0 ;  /* 0x06440000ff0075a7 */ /* 0x000e640008040147 */
[----:B-1----:R-:W-:Y:S05]  /*41f0*/  @!P2 BRA `(.L_x_27) ;  /* 0x0000008000e4a947 */ /* 0x002fea0003800000 */
.L_x_125:
[----:B------:R-:W-:Y:S01]  /*4200*/  R2UR UR48, R232 ;  /* 0x00000000e83072ca */ /* 0x000fe200000e0000 */
[----:B------:R-:W-:Y:S01]  /*4210*/  ULEA UR7, UR36, UR37, 0xc ;  /* 0x0000002524077291 */ /* 0x000fe2000f8e603f */
[----:B------:R-:W-:Y:S01]  /*4220*/  R2UR UR49, R233 ;  /* 0x00000000e93172ca */ /* 0x000fe200000e0000 */
[----:B------:R-:W-:Y:S01]  /*4230*/  WARPGROUP.ARRIVE ;  /* 0x00000000000079c5 */ /* 0x000fe20000000000 */
[----:B------:R-:W-:Y:S01]  /*4240*/  UMOV UR51, 0x40000040 ;  /* 0x4000004000337882 */ /* 0x000fe20000000000 */
[----:B------:R-:W-:Y:S01]  /*4250*/  UIADD3 UR10, UR7, 0x406, URZ ;  /* 0x00000406070a7890 */ /* 0x000fe2000fffe03f */
[----:B------:R-:W-:Y:S02]  /*4260*/  UMOV UR11, 0x40000040 ;  /* 0x40000040000b7882 */ /* 0x000fe40000000000 */
[----:B------:R-:W-:Y:S01]  /*4270*/  UMOV UR50, UR7 ;  /* 0x0000000700327c82 */ /* 0x000fe20008000000 */
[----:B------:R-:W-:Y:S01]  /*4280*/  UIADD3 UR14, UR7, 0x800, URZ ;  /* 0x00000800070e7890 */ /* 0x000fe2000fffe03f */
[----:B------:R-:W-:Y:S01]  /*4290*/  UMOV UR15, 0x40000040 ;  /* 0x40000040000f7882 */ /* 0x000fe20000000000 */
[----:B------:R-:W-:Y:S01]  /*42a0*/  UIADD3 UR18, UR7, 0x802, URZ ;  /* 0x0000080207127890 */ /* 0x000fe2000fffe03f */
[----:B------:R-:W-:-:S03]  /*42b0*/  UMOV UR19, 0x40000040 ;  /* 0x4000004000137882 */ /* 0x000fc60000000000 */
[----:B------:R-:W-:Y:S01]  /*42c0*/  HGMMA.64x128x16.F32.BF16 R152, gdesc[UR48], RZ, !UPT, gsb0 ;  /* 0x01e00000309879f0 */ /* 0x000fe2000c0018ff */
[----:B------:R-:W-:Y:S01]  /*42d0*/  R2UR UR48, R230 ;  /* 0x00000000e63072ca */ /* 0x000fe200000e0000 */
[----:B------:R-:W-:Y:S01]  /*42e0*/  UIADD3 UR50, UR7, 0x2, URZ ;  /* 0x0000000207327890 */ /* 0x000fe2000fffe03f */
[----:B------:R-:W-:Y:S01]  /*42f0*/  R2UR UR49, R231 ;  /* 0x00000000e73172ca */ /* 0x000fe200000e0000 */
[----:B------:R-:W-:Y:S01]  /*4300*/  UMOV UR51, 0x40000040 ;  /* 0x4000004000337882 */ /* 0x000fe20000000000 */
[----:B------:R-:W-:Y:S01]  /*4310*/  UIADD3 UR22, UR7, 0x804, URZ ;  /* 0x0000080407167890 */ /* 0x000fe2000fffe03f */
        /* <DEDUP_REMOVED lines=9> */
[----:B------:R-:W-:-:S02]  /*43b0*/  WARPGROUP.DEPBAR.LE gsb0, 0x0 ;  /* 0x00008000000079c5 */ /* 0x000fc40000010000 */
[----:B------:R-:W-:-:S06]  /*43c0*/  WARPGROUP.ARRIVE ;  /* 0x00000000000079c5 */ /* 0x000fcc0000000000 */
[----:B------:R-:W-:Y:S01]  /*43d0*/  HGMMA.64x128x16.F32.BF16 R152, gdesc[UR48], R152, gsb0 ;  /* 0x01e00000309879f0 */ /* 0x000fe20008001898 */
[----:B------:R-:W-:Y:S01]  /*43e0*/  R2UR UR48, R228 ;  /* 0x00000000e43072ca */ /* 0x000fe200000e0000 */
[----:B------:R-:W-:Y:S01]  /*43f0*/  UIADD3 UR50, UR7, 0x4, URZ ;  /* 0x0000000407327890 */ /* 0x000fe2000fffe03f */
[----:B------:R-:W-:Y:S01]  /*4400*/  R2UR UR49, R229 ;  /* 0x00000000e53172ca */ /* 0x000fe200000e0000 */
[----:B------:R-:W-:Y:S01]  /*4410*/  UMOV UR51, 0x40000040 ;  /* 0x4000004000337882 */ /* 0x000fe20000000000 */
[----:B------:R-:W-:Y:S02]  /*4420*/  WARPGROUP.DEPBAR.LE gsb0, 0x0 ;  /* 0x00008000000079c5 */ /* 0x000fe40000010000 */
[----:B------:R-:W-:-:S09]  /*4430*/  WARPGROUP.ARRIVE ;  /* 0x00000000000079c5 */ /* 0x000fd20000000000 */
        /* <DEDUP_REMOVED lines=22> */
[----:B------:R-:W-:Y:S01]  /*45a0*/  UIADD3 UR50, UR7, 0x404, URZ ;  /* 0x0000040407327890 */ /* 0x000fe2000fffe03f */
[----:B------:R-:W-:Y:S01]  /*45b0*/  UMOV UR48, UR56 ;  /* 0x0000003800307c82 */ /* 0x000fe20008000000 */
[----:B------:R-:W-:Y:S01]  /*45c0*/  UMOV UR49, UR57 ;  /* 0x0000003900317c82 */ /* 0x000fe20008000000 */
[----:B------:R-:W-:Y:S01]  /*45d0*/  UMOV UR51, 0x40000040 ;  /* 0x4000004000337882 */ /* 0x000fe20000000000 */
[----:B------:R-:W-:Y:S02]  /*45e0*/  WARPGROUP.DEPBAR.LE gsb0, 0x0 ;  /* 0x00008000000079c5 */ /* 0x000fe40000010000 */
[----:B------:R-:W-:-:S06]  /*45f0*/  WARPGROUP.ARRIVE ;  /* 0x00000000000079c5 */ /* 0x000fcc0000000000 */
[----:B------:R-:W-:Y:S01]  /*4600*/  HGMMA.64x128x16.F32.BF16 R152, gdesc[UR48], R152, gsb0 ;  /* 0x01e00000309879f0 */ /* 0x000fe20008001898 */
[----:B------:R-:W-:Y:S01]  /*4610*/  UIADD3 UR50, UR7, 0xc06, URZ ;  /* 0x00000c0607327890 */ /* 0x000fe2000fffe03f */
[----:B------:R-:W-:Y:S01]  /*4620*/  UMOV UR48, UR52 ;  /* 0x0000003400307c82 */ /* 0x000fe20008000000 */
[----:B------:R-:W-:Y:S01]  /*4630*/  UMOV UR49, UR53 ;  /* 0x0000003500317c82 */ /* 0x000fe20008000000 */
[----:B------:R-:W-:Y:S01]  /*4640*/  UMOV UR51, 0x40000040 ;  /* 0x4000004000337882 */ /* 0x000fe20000000000 */
[----:B------:R-:W-:-:S04]  /*4650*/  UIADD3 UR7, UR36, 0x1, URZ ;  /* 0x0000000124077890 */ /* 0x000fc8000fffe03f */
[----:B------:R-:W-:-:S04]  /*4660*/  UISETP.NE.AND UP0, UPT, UR7, 0x5, UPT ;  /* 0x000000050700788c */ /* 0x000fc8000bf05270 */
[----:B------:R-:W-:Y:S01]  /*4670*/  USEL UR7, UR7, URZ, UP0 ;  /* 0x0000003f07077287 */ /* 0x000fe20008000000 */
[----:B------:R-:W-:Y:S02]  /*4680*/  WARPGROUP.DEPBAR.LE gsb0, 0x0 ;  /* 0x00008000000079c5 */ /* 0x000fe40000010000 */
[----:B------:R-:W-:-:S06]  /*4690*/  WARPGROUP.ARRIVE ;  /* 0x00000000000079c5 */ /* 0x000fcc0000000000 */
[----:B------:R-:W-:Y:S01]  /*46a0*/  HGMMA.64x128x16.F32.BF16 R152, gdesc[UR8], R152, gsb0 ;  /* 0x01e00000089879f0 */ /* 0x000fe20008001898 */
[----:B------:R-:W-:-:S04]  /*46b0*/  USEL UR10, URZ, 0x1, UP0 ;  /* 0x000000013f0a7887 */ /* 0x000fc80008000000 */
[----:B------:R-:W-:Y:S01]  /*46c0*/  ULOP3.LUT UR45, UR45, UR10, URZ, 0x3c, !UPT ;  /* 0x0000000a2d2d7292 */ /* 0x000fe2000f8e3c3f */
        /* <DEDUP_REMOVED lines=25> */
[----:B------:R-:W-:Y:S05]  /*4860*/  @!P0 BRA `(.L_x_28) ;  /* 0x0000000000048947 */ /* 0x000fea0003800000 */
[----:B------:R-:W-:Y:S01]  /*4870*/  BPT.TRAP 0x1 ;  /* 0x000000040000795c */ /* 0x000fe20000300000 */
.L_x_28:
[----:B-1----:R-:W-:Y:S01]  /*4880*/  FMNMX R0, R152, R9, !PT ;  /* 0x0000000998007209 */ /* 0x002fe20007800000 */
[----:B------:R-:W-:Y:S01]  /*4890*/  ULEA UR10, UR7, UR4, 0x3 ;  /* 0x00000004070a7291 */ /* 0x000fe2000f8e183f */
[----:B------:R-:W-:Y:S02]  /*48a0*/  FMNMX R14, R154, R11, !PT ;  /* 0x0000000b9a0e7209 */ /* 0x000fe40007800000 */
        /* <DEDUP_REMOVED lines=32> */
[----:B-1----:R-:W-:-:S05]  /*4ab0*/  FMNMX R12, R3, R0, !PT ;  /* 0x00000000030c7209 */ /* 0x002fca0007800000 */
[----:B------:R-:W1:Y:S02]  /*4ac0*/  SHFL.BFLY PT, R13, R12, 0x2, 0x1f ;  /* 0x0c401f000c0d7f89 */ /* 0x000e6400000e0000 */
[----:B-1----:R-:W-:Y:S02]  /*4ad0*/  FMNMX R0, R12, R13, !PT ;  /* 0x0000000d0c007209 */ /* 0x002fe40007800000 */
[----:B------:R-:W-:Y:S02]  /*4ae0*/  FMNMX R13, R155, R14, !PT ;  /* 0x0000000e9b0d7209 */ /* 0x000fe40007800000 */
[----:B------:R-:W-:Y:S02]  /*4af0*/  FSETP.NEU.AND P2, PT, R0, -INF , PT ;  /* 0xff8000000000780b */ /* 0x000fe40003f4d000 */
        /* <DEDUP_REMOVED lines=26> */
[--C-:B------:R-:W-:Y:S01]  /*4ca0*/  FFMA R13, R165, UR6, -R10.reuse ;  /* 0x00000006a50d7c23 */ /* 0x100fe2000800080a */
        /* <DEDUP_REMOVED lines=12> */
[--C-:B------:R-:W-:Y:S01]  /*4d70*/  FFMA R185, R185, UR6, -R10.reuse ;  /* 0x00000006b9b97c23 */ /* 0x100fe2000800080a */
[----:B------:R-:W-:Y:S01]  /*4d80*/  FFMA R212, R212, UR6, -R10 ;  /* 0x00000006d4d47c23 */ /* 0x000fe2000800080a */
[----:B------:R-:W-:-:S02]  /*4d90*/  FMNMX R14, R178, R3, !PT ;  /* 0x00000003b20e7209 */ /* 0x000fc40007800000 */
[----:B------:R-:W3:Y:S01]  /*4da0*/  MUFU.EX2 R221, R221 ;  /* 0x000000dd00dd7308 */ /* 0x000ee20000000800 */
[----:B-1----:R-:W-:Y:S01]  /*4db0*/  @!P6 FMUL R220, R220, R220 ;  /* 0x000000dcdcdce220 */ /* 0x002fe20000400000 */
[----:B------:R-:W-:Y:S02]  /*4dc0*/  FSETP.GEU.AND P6, PT, R12, -126, PT ;  /* 0xc2fc00000c00780b */ /* 0x000fe40003fce000 */
[----:B------:R-:W-:-:S04]  /*4dd0*/  FMNMX R3, R179, R14, !PT ;  /* 0x0000000eb3037209 */ /* 0x000fc80007800000 */
[----:B------:R1:W4:Y:S01]  /*4de0*/  MUFU.EX2 R219, R160 ;  /* 0x000000a000db7308 */ /* 0x0003220000000800 */
[----:B--2---:R-:W-:Y:S01]  /*4df0*/  @!P5 FMUL R157, R157, R157 ;  /* 0x0000009d9d9dd220 */ /* 0x004fe20000400000 */
[----:B------:R-:W-:Y:S02]  /*4e00*/  FSETP.GEU.AND P5, PT, R164, -126, PT ;  /* 0xc2fc0000a400780b */ /* 0x000fe40003fae000 */
[----:B------:R-:W-:-:S03]  /*4e10*/  FMNMX R14, R182, R3, !PT ;  /* 0x00000003b60e7209 */ /* 0x000fc60007800000 */
[----:B------:R-:W-:Y:S01]  /*4e20*/  @!P6 FMUL R12, R12, 0.5 ;  /* 0x3f0000000c0ce820 */ /* 0x000fe20000400000 */
[----:B------:R-:W-:Y:S01]  /*4e30*/  FMNMX R3, R183, R14, !PT ;  /* 0x0000000eb7037209 */ /* 0x000fe20007800000 */
[----:B---3--:R-:W-:Y:S01]  /*4e40*/  @!P2 FMUL R221, R221, R221 ;  /* 0x000000dddddda220 */ /* 0x008fe20000400000 */
[----:B------:R-:W-:Y:S01]  /*4e50*/  FSETP.GEU.AND P2, PT, R168, -126, PT ;  /* 0xc2fc0000a800780b */ /* 0x000fe20003f4e000 */
[----:B------:R2:W3:Y:S01]  /*4e60*/  MUFU.EX2 R222, R156 ;  /* 0x0000009c00de7308 */ /* 0x0004e20000000800 */
[----:B------:R-:W-:Y:S01]  /*4e70*/  FMNMX R14, R186, R3, !PT ;  /* 0x00000003ba0e7209 */ /* 0x000fe20007800000 */
[--C-:B-1----:R-:W-:Y:S02]  /*4e80*/  FFMA R160, R192, UR6, -R10.reuse ;  /* 0x00000006c0a07c23 */ /* 0x102fe4000800080a */
[----:B------:R-:W-:Y:S01]  /*4e90*/  @!P5 FMUL R164, R164, 0.5 ;  /* 0x3f000000a4a4d820 */ /* 0x000fe20000400000 */
[----:B------:R-:W-:Y:S01]  /*4ea0*/  FMNMX R3, R187, R14, !PT ;  /* 0x0000000ebb037209 */ /* 0x000fe20007800000 */
[----:B----4-:R-:W-:Y:S01]  /*4eb0*/  @!P3 FMUL R219, R219, R219 ;  /* 0x000000dbdbdbb220 */ /* 0x010fe20000400000 */
[----:B------:R-:W-:Y:S01]  /*4ec0*/  FSETP.GEU.AND P3, PT, R169, -126, PT ;  /* 0xc2fc0000a900780b */ /* 0x000fe20003f6e000 */
[----:B------:R1:W4:Y:S01]  /*4ed0*/  MUFU.EX2 R218, R164 ;  /* 0x000000a400da7308 */ /* 0x0003220000000800 */
[--C-:B------:R-:W-:Y:S01]  /*4ee0*/  FFMA R14, R173, UR6, -R10.reuse ;  /* 0x00000006ad0e7c23 */ /* 0x100fe2000800080a */
[----:B------:R-:W-:Y:S01]  /*4ef0*/  FMNMX R20, R190, R3, !PT ;  /* 0x00000003be147209 */ /* 0x000fe20007800000 */
[----:B--2---:R-:W-:Y:S01]  /*4f00*/  FFMA R156, R200, UR6, -R10 ;  /* 0x00000006c89c7c23 */ /* 0x004fe2000800080a */
[----:B------:R-:W-:-:S02]  /*4f10*/  @!P2 FMUL R168, R168, 0.5 ;  /* 0x3f000000a8a8a820 */ /* 0x000fc40000400000 */
[----:B------:R-:W-:Y:S02]  /*4f20*/  FMNMX R3, R191, R20, !PT ;  /* 0x00000014bf037209 */ /* 0x000fe40007800000 */
[----:B------:R-:W2:Y:S01]  /*4f30*/  MUFU.EX2 R12, R12 ;  /* 0x0000000c000c7308 */ /* 0x000ea20000000800 */
[----:B---3--:R-:W-:Y:S01]  /*4f40*/  @!P4 FMUL R222, R222, R222 ;  /* 0x000000dededec220 */ /* 0x008fe20000400000 */
[----:B------:R-:W-:Y:S01]  /*4f50*/  FSETP.GEU.AND P4, PT, R13, -126, PT ;  /* 0xc2fc00000d00780b */ /* 0x000fe20003f8e000 */
[--C-:B-1----:R-:W-:Y:S01]  /*4f60*/  FFMA R164, R184, UR6, -R10.reuse ;  /* 0x00000006b8a47c23 */ /* 0x102fe2000800080a */
[----:B------:R-:W-:Y:S01]  /*4f70*/  @!P3 FMUL R169, R169, 0.5 ;  /* 0x3f000000a9a9b820 */ /* 0x000fe20000400000 */
[----:B------:R-:W-:Y:S01]  /*4f80*/  FMNMX R20, R194, R3, !PT ;  /* 0x00000003c2147209 */ /* 0x000fe20007800000 */
[----:B------:R-:W-:Y:S02]  /*4f90*/  FFMA R184, R204, UR6, -R10 ;  /* 0x00000006ccb87c23 */ /* 0x000fe4000800080a */
[----:B------:R1:W3:Y:S01]  /*4fa0*/  MUFU.EX2 R173, R168 ;  /* 0x000000a800ad7308 */ /* 0x0002e20000000800 */
[----:B----4-:R-:W-:Y:S01]  /*4fb0*/  @!P5 FMUL R218, R218, R218 ;  /* 0x000000dadadad220 */ /* 0x010fe20000400000 */
[----:B------:R-:W-:-:S02]  /*4fc0*/  FSETP.GEU.AND P5, PT, R14, -126, PT ;  /* 0xc2fc00000e00780b */ /* 0x000fc40003fae000 */
[----:B------:R-:W-:-:S03]  /*4fd0*/  FMNMX R3, R195, R20, !PT ;  /* 0x00000014c3037209 */ /* 0x000fc60007800000 */
[----:B------:R-:W-:Y:S01]  /*4fe0*/  @!P4 FMUL R13, R13, 0.5 ;  /* 0x3f0000000d0dc820 */ /* 0x000fe20000400000 */
[----:B------:R-:W4:Y:S01]  /*4ff0*/  MUFU.EX2 R172, R169 ;  /* 0x000000a900ac7308 */ /* 0x000f220000000800 */
[----:B--2---:R-:W-:Y:S01]  /*5000*/  @!P6 FMUL R12, R12, R12 ;  /* 0x0000000c0c0ce220 */ /* 0x004fe20000400000 */
[----:B------:R-:W-:Y:S01]  /*5010*/  FSETP.GEU.AND P6, PT, R217, -126, PT ;  /* 0xc2fc0000d900780b */ /* 0x000fe20003fce000 */
[----:B-1----:R-:W-:Y:S01]  /*5020*/  FFMA R168, R177, UR6, -R10 ;  /* 0x00000006b1a87c23 */ /* 0x002fe2000800080a */
[----:B------:R-:W-:-:S03]  /*5030*/  FMNMX R20, R198, R3, !PT ;  /* 0x00000003c6147209 */ /* 0x000fc60007800000 */
[----:B------:R-:W-:Y:S01]  /*5040*/  @!P5 FMUL R14, R14, 0.5 ;  /* 0x3f0000000e0ed820 */ /* 0x000fe20000400000 */
[----:B------:R-:W1:Y:S01]  /*5050*/  MUFU.EX2 R13, R13 ;  /* 0x0000000d000d7308 */ /* 0x000e620000000800 */
[----:B---3--:R-:W-:Y:S01]  /*5060*/  @!P2 FMUL R173, R173, R173 ;  /* 0x000000adadada220 */ /* 0x008fe20000400000 */
[----:B------:R-:W-:Y:S02]  /*5070*/  FSETP.GEU.AND P2, PT, R168, -126, PT ;  /* 0xc2fc0000a800780b */ /* 0x000fe40003f4e000 */
[----:B------:R-:W-:-:S03]  /*5080*/  FMNMX R3, R199, R20, !PT ;  /* 0x00000014c7037209 */ /* 0x000fc60007800000 */
[----:B------:R-:W-:Y:S01]  /*5090*/  @!P6 FMUL R217, R217, 0.5 ;  /* 0x3f000000d9d9e820 */ /* 0x000fe20000400000 */
[----:B------:R-:W2:Y:S01]  /*50a0*/  MUFU.EX2 R14, R14 ;  /* 0x0000000e000e7308 */ /* 0x000ea20000000800 */
[----:B----4-:R-:W-:Y:S01]  /*50b0*/  @!P3 FMUL R172, R172, R172 ;  /* 0x000000acacacb220 */ /* 0x010fe20000400000 */
[----:B------:R-:W-:Y:S02]  /*50c0*/  FSETP.GEU.AND P3, PT, R165, -126, PT ;  /* 0xc2fc0000a500780b */ /* 0x000fe40003f6e000 */
[----:B------:R-:W-:-:S03]  /*50d0*/  FMNMX R20, R202, R3, !PT ;  /* 0x00000003ca147209 */ /* 0x000fc60007800000 */
[----:B------:R-:W-:Y:S01]  /*50e0*/  @!P2 FMUL R168, R168, 0.5 ;  /* 0x3f000000a8a8a820 */ /* 0x000fe20000400000 */
[----:B------:R-:W3:Y:S01]  /*50f0*/  MUFU.EX2 R217, R217 ;  /* 0x000000d900d97308 */ /* 0x000ee20000000800 */
[----:B------:R-:W-:Y:S01]  /*5100*/  FMNMX R3, R203, R20, !PT ;  /* 0x00000014cb037209 */ /* 0x000fe20007800000 */
[----:B-1----:R-:W-:Y:S01]  /*5110*/  @!P4 FMUL R13, R13, R13 ;  /* 0x0000000d0d0dc220 */ /* 0x002fe20000400000 */
[----:B------:R-:W-:Y:S02]  /*5120*/  FSETP.GEU.AND P4, PT, R176, -126, PT ;  /* 0xc2fc0000b000780b */ /* 0x000fe40003f8e000 */
[----:B------:R-:W-:Y:S02]  /*5130*/  FMNMX R20, R206, R3, !PT ;  /* 0x00000003ce147209 */ /* 0x000fe40007800000 */
[----:B------:R-:W-:Y:S01]  /*5140*/  @!P3 FMUL R165, R165, 0.5 ;  /* 0x3f000000a5a5b820 */ /* 0x000fe20000400000 */
[----:B------:R-:W1:Y:S01]  /*5150*/  MUFU.EX2 R168, R168 ;  /* 0x000000a800a87308 */ /* 0x000e620000000800 */
[----:B--2---:R-:W-:Y:S01]  /*5160*/  @!P5 FMUL R14, R14, R14 ;  /* 0x0000000e0e0ed220 */ /* 0x004fe20000400000 */
[----:B------:R-:W-:-:S02]  /*5170*/  FSETP.GEU.AND P5, PT, R164, -126, PT ;  /* 0xc2fc0000a400780b */ /* 0x000fc40003fae000 */
[----:B------:R-:W-:-:S04]  /*5180*/  FMNMX R3, R207, R20, !PT ;  /* 0x00000014cf037209 */ /* 0x000fc80007800000 */
[----:B------:R-:W2:Y:S01]  /*5190*/  MUFU.EX2 R165, R165 ;  /* 0x000000a500a57308 */ /* 0x000ea20000000800 */
[----:B---3--:R-:W-:Y:S01]  /*51a0*/  @!P6 FMUL R217, R217, R217 ;  /* 0x000000d9d9d9e220 */ /* 0x008fe20000400000 */
[----:B------:R-:W-:Y:S01]  /*51b0*/  FSETP.GEU.AND P6, PT, R15, -126, PT ;  /* 0xc2fc00000f00780b */ /* 0x000fe20003fce000 */
[----:B------:R-:W-:Y:S01]  /*51c0*/  @!P4 FMUL R176, R176, 0.5 ;  /* 0x3f000000b0b0c820 */ /* 0x000fe20000400000 */
[----:B------:R-:W-:Y:S01]  /*51d0*/  FMNMX R20, R210, R3, !PT ;  /* 0x00000003d2147209 */ /* 0x000fe20007800000 */
[--C-:B------:R-:W-:Y:S01]  /*51e0*/  FFMA R3, R189, UR6, -R10.reuse ;  /* 0x00000006bd037c23 */ /* 0x100fe2000800080a */
[--C-:B------:R-:W-:Y:S01]  /*51f0*/  FFMA R189, R193, UR6, -R10.reuse ;  /* 0x00000006c1bd7c23 */ /* 0x100fe2000800080a */
[----:B------:R-:W-:Y:S01]  /*5200*/  @!P5 FMUL R164, R164, 0.5 ;  /* 0x3f000000a4a4d820 */ /* 0x000fe20000400000 */
[----:B------:R-:W3:Y:S01]  /*5210*/  MUFU.EX2 R169, R176 ;  /* 0x000000b000a97308 */ /* 0x000ee20000000800 */
[----:B-1----:R-:W-:Y:S01]  /*5220*/  @!P2 FMUL R168, R168, R168 ;  /* 0x000000a8a8a8a220 */ /* 0x002fe20000400000 */
[----:B------:R-:W-:Y:S01]  /*5230*/  FSETP.GEU.AND P2, PT, R161, -126, PT ;  /* 0xc2fc0000a100780b */ /* 0x000fe20003f4e000 */
[----:B------:R-:W-:Y:S01]  /*5240*/  FFMA R193, R209, UR6, -R10 ;  /* 0x00000006d1c17c23 */ /* 0x000fe2000800080a */
[----:B------:R-:W-:-:S03]  /*5250*/  FMNMX R21, R211, R20, !PT ;  /* 0x00000014d3157209 */ /* 0x000fc60007800000 */
[----:B------:R-:W-:Y:S01]  /*5260*/  @!P6 FMUL R15, R15, 0.5 ;  /* 0x3f0000000f0fe820 */ /* 0x000fe20000400000 */
[----:B------:R-:W1:Y:S01]  /*5270*/  MUFU.EX2 R164, R164 ;  /* 0x000000a400a47308 */ /* 0x000e620000000800 */
[----:B--2---:R-:W-:Y:S01]  /*5280*/  @!P3 FMUL R165, R165, R165 ;  /* 0x000000a5a5a5b220 */ /* 0x004fe20000400000 */
[----:B------:R-:W-:Y:S02]  /*5290*/  FSETP.GEU.AND P3, PT, R3, -126, PT ;  /* 0xc2fc00000300780b */ /* 0x000fe40003f6e000 */
[----:B------:R-:W-:Y:S01]  /*52a0*/  FMNMX R20, R214, R21, !PT ;  /* 0x00000015d6147209 */ /* 0x000fe20007800000 */
[----:B------:R-:W-:Y:S02]  /*52b0*/  FFMA R21, R201, UR6, -R10 ;  /* 0x00000006c9157c23 */ /* 0x000fe4000800080a */
[----:B------:R-:W-:Y:S01]  /*52c0*/  @!P2 FMUL R161, R161, 0.5 ;  /* 0x3f000000a1a1a820 */ /* 0x000fe20000400000 */
[----:B------:R-:W2:Y:S01]  /*52d0*/  MUFU.EX2 R15, R15 ;  /* 0x0000000f000f7308 */ /* 0x000ea20000000800 */
[----:B---3--:R-:W-:Y:S01]  /*52e0*/  @!P4 FMUL R169, R169, R169 ;  /* 0x000000a9a9a9c220 */ /* 0x008fe20000400000 */
[----:B------:R-:W-:-:S02]  /*52f0*/  FSETP.GEU.AND P4, PT, R185, -126, PT ;  /* 0xc2fc0000b900780b */ /* 0x000fc40003f8e000 */
[----:B------:R-:W-:Y:S01]  /*5300*/  FMNMX R152, R215, R20, !PT ;  /* 0x00000014d7987209 */ /* 0x000fe20007800000 */
[----:B------:R-:W-:Y:S02]  /*5310*/  FFMA R20, R197, UR6, -R10 ;  /* 0x00000006c5147c23 */ /* 0x000fe4000800080a */
[----:B------:R-:W-:Y:S01]  /*5320*/  @!P3 FMUL R3, R3, 0.5 ;  /* 0x3f0000000303b820 */ /* 0x000fe20000400000 */
[----:B------:R-:W3:Y:S01]  /*5330*/  MUFU.EX2 R161, R161 ;  /* 0x000000a100a17308 */ /* 0x000ee20000000800 */
[----:B-1----:R-:W-:Y:S01]  /*5340*/  @!P5 FMUL R164, R164, R164 ;  /* 0x000000a4a4a4d220 */ /* 0x002fe20000400000 */
[----:B------:R-:W-:Y:S01]  /*5350*/  FSETP.GEU.AND P5, PT, R189, -126, PT ;  /* 0xc2fc0000bd00780b */ /* 0x000fe20003fae000 */
[----:B------:R-:W1:Y:S04]  /*5360*/  SHFL.BFLY PT, R153, R152, 0x1, 0x1f ;  /* 0x0c201f0098997f89 */ /* 0x000e6800000e0000 */
[----:B------:R-:W-:Y:S01]  /*5370*/  @!P4 FMUL R185, R185, 0.5 ;  /* 0x3f000000b9b9c820 */ /* 0x000fe20000400000 */
[----:B------:R-:W4:Y:S01]  /*5380*/  MUFU.EX2 R192, R3 ;  /* 0x0000000300c07308 */ /* 0x000f220000000800 */
[----:B--2---:R-:W-:Y:S01]  /*5390*/  @!P6 FMUL R15, R15, R15 ;  /* 0x0000000f0f0fe220 */ /* 0x004fe20000400000 */
[----:B------:R-:W-:-:S05]  /*53a0*/  FSETP.GEU.AND P6, PT, R160, -126, PT ;  /* 0xc2fc0000a000780b */ /* 0x000fca0003fce000 */
[----:B------:R-:W-:Y:S01]  /*53b0*/  @!P5 FMUL R189, R189, 0.5 ;  /* 0x3f000000bdbdd820 */ /* 0x000fe20000400000 */
[----:B------:R2:W5:Y:S01]  /*53c0*/  MUFU.EX2 R188, R185 ;  /* 0x000000b900bc7308 */ /* 0x0005620000000800 */
[----:B---3--:R-:W-:Y:S01]  /*53d0*/  @!P2 FMUL R161, R161, R161 ;  /* 0x000000a1a1a1a220 */ /* 0x008fe20000400000 */
[----:B------:R-:W-:-:S05]  /*53e0*/  FSETP.GEU.AND P2, PT, R20, -126, PT ;  /* 0xc2fc00001400780b */ /* 0x000fca0003f4e000 */
[----:B------:R-:W-:Y:S01]  /*53f0*/  @!P6 FMUL R160, R160, 0.5 ;  /* 0x3f000000a0a0e820 */ /* 0x000fe20000400000 */
[----:B------:R-:W3:Y:S01]  /*5400*/  MUFU.EX2 R189, R189 ;  /* 0x000000bd00bd7308 */ /* 0x000ee20000000800 */
[----:B----4-:R-:W-:Y:S01]  /*5410*/  @!P3 FMUL R192, R192, R192 ;  /* 0x000000c0c0c0b220 */ /* 0x010fe20000400000 */
[----:B------:R-:W-:Y:S01]  /*5420*/  FSETP.GEU.AND P3, PT, R156, -126, PT ;  /* 0xc2fc00009c00780b */ /* 0x000fe20003f6e000 */
[--C-:B--2---:R-:W-:Y:S01]  /*5430*/  FFMA R185, R196, UR6, -R10.reuse ;  /* 0x00000006c4b97c23 */ /* 0x104fe2000800080a */
[----:B-1----:R-:W-:Y:S01]  /*5440*/  FMNMX R3, R152, R153, !PT ;  /* 0x0000009998037209 */ /* 0x002fe20007800000 */
[--C-:B------:R-:W-:Y:S01]  /*5450*/  FFMA R152, R208, UR6, -R10.reuse ;  /* 0x00000006d0987c23 */ /* 0x100fe2000800080a */
[--C-:B------:R-:W-:Y:S01]  /*5460*/  FFMA R153, R205, UR6, -R10.reuse ;  /* 0x00000006cd997c23 */ /* 0x100fe2000800080a */
[----:B------:R-:W-:Y:S01]  /*5470*/  @!P2 FMUL R20, R20, 0.5 ;  /* 0x3f0000001414a820 */ /* 0x000fe20000400000 */
[----:B------:R-:W1:Y:S01]  /*5480*/  MUFU.EX2 R160, R160 ;  /* 0x000000a000a07308 */ /* 0x000e620000000800 */
[----:B-----5:R-:W-:Y:S01]  /*5490*/  @!P4 FMUL R188, R188, R188 ;  /* 0x000000bcbcbcc220 */ /* 0x020fe20000400000 */
[----:B------:R-:W-:Y:S01]  /*54a0*/  FSETP.GEU.AND P4, PT, R185, -126, PT ;  /* 0xc2fc0000b900780b */ /* 0x000fe20003f8e000 */
[----:B------:R-:W2:Y:S01]  /*54b0*/  SHFL.BFLY PT, R176, R3, 0x2, 0x1f ;  /* 0x0c401f0003b07f89 */ /* 0x000ea200000e0000 */
[----:B------:R-:W-:-:S03]  /*54c0*/  FFMA R10, R213, UR6, -R10 ;  /* 0x00000006d50a7c23 */ /* 0x000fc6000800080a */
[----:B------:R-:W-:Y:S01]  /*54d0*/  @!P3 FMUL R156, R156, 0.5 ;  /* 0x3f0000009c9cb820 */ /* 0x000fe20000400000 */
[----:B------:R-:W4:Y:S01]  /*54e0*/  MUFU.EX2 R20, R20 ;  /* 0x0000001400147308 */ /* 0x000f220000000800 */
        /* <DEDUP_REMOVED lines=8> */
[----:B----4-:R-:W-:Y:S01]  /*5570*/  @!P2 FMUL R20, R20, R20 ;  /* 0x000000141414a220 */ /* 0x010fe20000400000 */
[----:B------:R-:W-:Y:S02]  /*5580*/  FSETP.GEU.AND P2, PT, R152, -126, PT ;  /* 0xc2fc00009800780b */ /* 0x000fe40003f4e000 */
[----:B--2---:R-:W-:-:S03]  /*5590*/  FMNMX R3, R3, R176, !PT ;  /* 0x000000b003037209 */ /* 0x004fc60007800000 */
        /* <DEDUP_REMOVED lines=11> */
[----:B------:R-:W-:-:S05]  /*5650*/  FSETP.GEU.AND P5, PT, R10, -126, PT ;  /* 0xc2fc00000a00780b */ /* 0x000fca0003fae000 */
[----:B------:R-:W-:Y:S01]  /*5660*/  @!P4 FMUL R153, R153, 0.5 ;  /* 0x3f0000009999c820 */ /* 0x000fe20000400000 */
[----:B------:R-:W2:Y:S01]  /*5670*/  MUFU.EX2 R193, R193 ;  /* 0x000000c100c17308 */ /* 0x000ea20000000800 */
[----:B---3--:R-:W-:Y:S01]  /*5680*/  @!P6 FMUL R21, R21, R21 ;  /* 0x000000151515e220 */ /* 0x008fe20000400000 */
[----:B------:R-:W-:-:S04]  /*5690*/  FSETP.NEU.AND P6, PT, R3, -INF , PT ;  /* 0xff8000000300780b */ /* 0x000fc80003fcd000 */
[----:B------:R-:W-:Y:S01]  /*56a0*/  FSEL R176, R3, RZ, P6 ;  /* 0x000000ff03b07208 */ /* 0x000fe20003000000 */
[----:B------:R-:W-:Y:S01]  /*56b0*/  @!P5 FMUL R10, R10, 0.5 ;  /* 0x3f0000000a0ad820 */ /* 0x000fe20000400000 */
[----:B------:R-:W-:Y:S01]  /*56c0*/  FSETP.GEU.AND P6, PT, R212, -126, PT ;  /* 0xc2fc0000d400780b */ /* 0x000fe20003fce000 */
[----:B-1----:R-:W-:Y:S01]  /*56d0*/  @!P2 FMUL R152, R152, R152 ;  /* 0x000000989898a220 */ /* 0x002fe20000400000 */
[----:B------:R-:W1:Y:S01]  /*56e0*/  MUFU.EX2 R153, R153 ;  /* 0x0000009900997308 */ /* 0x000e620000000800 */
[C---:B------:R-:W-:Y:S01]  /*56f0*/  FMUL R177, R176.reuse, UR6 ;  /* 0x00000006b0b17c20 */ /* 0x040fe20008400000 */
[----:B------:R-:W-:Y:S01]  /*5700*/  FADD R213, -R176, R11 ;  /* 0x0000000bb0d57221 */ /* 0x000fe20000000100 */
[----:B------:R-:W-:Y:S02]  /*5710*/  FADD R176, R157, R188 ;  /* 0x000000bc9db07221 */ /* 0x000fe40000000000 */
[--C-:B------:R-:W-:Y:S01]  /*5720*/  FFMA R180, R155, UR6, -R177.reuse ;  /* 0x000000069bb47c23 */ /* 0x100fe200080008b1 */
[--C-:B------:R-:W-:Y:S01]  /*5730*/  FFMA R155, R158, UR6, -R177.reuse ;  /* 0x000000069e9b7c23 */ /* 0x100fe200080008b1 */
[----:B--2---:R-:W-:Y:S01]  /*5740*/  @!P3 FMUL R193, R193, R193 ;  /* 0x000000c1c1c1b220 */ /* 0x004fe20000400000 */
[----:B------:R-:W2:Y:S01]  /*5750*/  MUFU.EX2 R10, R10 ;  /* 0x0000000a000a7308 */ /* 0x000ea20000000800 */
[--C-:B------:R-:W-:Y:S01]  /*5760*/  FFMA R200, R159, UR6, -R177.reuse ;  /* 0x000000069fc87c23 */ /* 0x100fe200080008b1 */
[----:B------:R-:W-:Y:S01]  /*5770*/  FSETP.GEU.AND P2, PT, R180, -126, PT ;  /* 0xc2fc0000b400780b */ /* 0x000fe20003f4e000 */
[--C-:B------:R-:W-:Y:S01]  /*5780*/  FFMA R159, R162, UR6, -R177.reuse ;  /* 0x00000006a29f7c23 */ /* 0x100fe200080008b1 */
[----:B------:R-:W-:Y:S01]  /*5790*/  FSETP.GEU.AND P3, PT, R155, -126, PT ;  /* 0xc2fc00009b00780b */ /* 0x000fe20003f6e000 */
[----:B------:R-:W-:Y:S01]  /*57a0*/  @!P6 FMUL R212, R212, 0.5 ;  /* 0x3f000000d4d4e820 */ /* 0x000fe20000400000 */
[--C-:B------:R-:W-:Y:S01]  /*57b0*/  FFMA R181, R154, UR6, -R177.reuse ;  /* 0x000000069ab57c23 */ /* 0x100fe200080008b1 */
[--C-:B------:R-:W-:Y:S01]  /*57c0*/  FFMA R162, R166, UR6, -R177.reuse ;  /* 0x00000006a6a27c23 */ /* 0x100fe200080008b1 */
[--C-:B------:R-:W-:Y:S01]  /*57d0*/  FFMA R167, R167, UR6, -R177.reuse ;  /* 0x00000006a7a77c23 */ /* 0x100fe200080008b1 */
[----:B------:R-:W3:Y:S01]  /*57e0*/  MUFU.EX2 R154, R212 ;  /* 0x000000d4009a7308 */ /* 0x000ee20000000800 */
[----:B-1----:R-:W-:Y:S01]  /*57f0*/  @!P4 FMUL R153, R153, R153 ;  /* 0x000000999999c220 */ /* 0x002fe20000400000 */
[----:B------:R-:W-:Y:S01]  /*5800*/  FSETP.GEU.AND P4, PT, R181, -126, PT ;  /* 0xc2fc0000b500780b */ /* 0x000fe20003f8e000 */
[--C-:B------:R-:W-:Y:S01]  /*5810*/  FFMA R166, R170, UR6, -R177.reuse ;  /* 0x00000006aaa67c23 */ /* 0x100fe200080008b1 */
[--C-:B------:R-:W-:Y:S01]  /*5820*/  FFMA R170, R171, UR6, -R177.reuse ;  /* 0x00000006abaa7c23 */ /* 0x100fe200080008b1 */
[--C-:B------:R-:W-:Y:S01]  /*5830*/  FFMA R163, R163, UR6, -R177.reuse ;  /* 0x00000006a3a37c23 */ /* 0x100fe200080008b1 */
[----:B------:R-:W-:Y:S01]  /*5840*/  @!P2 FMUL R180, R180, 0.5 ;  /* 0x3f000000b4b4a820 */ /* 0x000fe20000400000 */
[--C-:B------:R-:W-:Y:S01]  /*5850*/  FFMA R208, R175, UR6, -R177.reuse ;  /* 0x00000006afd07c23 */ /* 0x100fe200080008b1 */
[----:B------:R-:W-:Y:S01]  /*5860*/  @!P3 FMUL R155, R155, 0.5 ;  /* 0x3f0000009b9bb820 */ /* 0x000fe20000400000 */
[----:B--2---:R-:W-:Y:S01]  /*5870*/  @!P5 FMUL R10, R10, R10 ;  /* 0x0000000a0a0ad220 */ /* 0x004fe20000400000 */
[----:B------:R-:W1:Y:S01]  /*5880*/  MUFU.EX2 R158, R180 ;  /* 0x000000b4009e7308 */ /* 0x000e620000000800 */
[----:B------:R-:W-:Y:S01]  /*5890*/  FSETP.GEU.AND P5, PT, R159, -126, PT ;  /* 0xc2fc00009f00780b */ /* 0x000fe20003fae000 */
[--C-:B------:R-:W-:Y:S01]  /*58a0*/  FFMA R178, R178, UR6, -R177.reuse ;  /* 0x00000006b2b27c23 */ /* 0x100fe200080008b1 */
[--C-:B------:R-:W-:Y:S01]  /*58b0*/  FFMA R171, R182, UR6, -R177.reuse ;  /* 0x00000006b6ab7c23 */ /* 0x100fe200080008b1 */
[--C-:B------:R-:W-:Y:S01]  /*58c0*/  FFMA R174, R174, UR6, -R177.reuse ;  /* 0x00000006aeae7c23 */ /* 0x100fe200080008b1 */
[----:B------:R-:W-:Y:S01]  /*58d0*/  @!P4 FMUL R181, R181, 0.5 ;  /* 0x3f000000b5b5c820 */ /* 0x000fe20000400000 */
[--C-:B------:R-:W-:Y:S01]  /*58e0*/  FFMA R179, R179, UR6, -R177.reuse ;  /* 0x00000006b3b37c23 */ /* 0x100fe200080008b1 */
[----:B---3--:R-:W-:Y:S01]  /*58f0*/  @!P6 FMUL R154, R154, R154 ;  /* 0x0000009a9a9ae220 */ /* 0x008fe20000400000 */
[----:B------:R-:W2:Y:S01]  /*5900*/  MUFU.EX2 R155, R155 ;  /* 0x0000009b009b7308 */ /* 0x000ea20000000800 */
[----:B------:R-:W-:Y:S01]  /*5910*/  FSETP.GEU.AND P6, PT, R200, -126, PT ;  /* 0xc2fc0000c800780b */ /* 0x000fe20003fce000 */
[--C-:B------:R-:W-:Y:S01]  /*5920*/  FFMA R186, R186, UR6, -R177.reuse ;  /* 0x00000006baba7c23 */ /* 0x100fe200080008b1 */
[--C-:B------:R-:W-:Y:S01]  /*5930*/  FFMA R187, R187, UR6, -R177.reuse ;  /* 0x00000006bbbb7c23 */ /* 0x100fe200080008b1 */
[--C-:B------:R-:W-:Y:S01]  /*5940*/  FFMA R191, R191, UR6, -R177.reuse ;  /* 0x00000006bfbf7c23 */ /* 0x100fe200080008b1 */
[--C-:B------:R-:W-:Y:S01]  /*5950*/  FFMA R183, R183, UR6, -R177.reuse ;  /* 0x00000006b7b77c23 */ /* 0x100fe200080008b1 */
[----:B------:R-:W-:Y:S01]  /*5960*/  @!P5 FMUL R159, R159, 0.5 ;  /* 0x3f0000009f9fd820 */ /* 0x000fe20000400000 */
        /* <DEDUP_REMOVED lines=20> */
[----:B------:R-:W-:Y:S01]  /*5ab0*/  FFMA R211, R211, UR6, -R177 ;  /* 0x00000006d3d37c23 */ /* 0x000fe200080008b1 */
[----:B------:R-:W-:Y:S01]  /*5ac0*/  FADD R180, -R8, R9 ;  /* 0x0000000908b47221 */ /* 0x000fe20000000100 */
[--C-:B------:R-:W-:Y:S01]  /*5ad0*/  FFMA R205, R207, UR6, -R177.reuse ;  /* 0x00000006cfcd7c23 */ /* 0x100fe200080008b1 */
[--C-:B------:R-:W-:Y:S01]  /*5ae0*/  FFMA R8, R214, UR6, -R177.reuse ;  /* 0x00000006d6087c23 */ /* 0x100fe200080008b1 */
[----:B------:R-:W-:Y:S01]  /*5af0*/  @!P3 FMUL R167, R167, 0.5 ;  /* 0x3f000000a7a7b820 */ /* 0x000fe20000400000 */
[----:B------:R-:W3:Y:S01]  /*5b00*/  MUFU.EX2 R162, R162 ;  /* 0x000000a200a27308 */ /* 0x000ee20000000800 */
[----:B-1----:R-:W-:Y:S01]  /*5b10*/  @!P5 FMUL R159, R159, R159 ;  /* 0x0000009f9f9fd220 */ /* 0x002fe20000400000 */
[----:B------:R-:W-:Y:S01]  /*5b20*/  FSETP.GEU.AND P5, PT, R170, -126, PT ;  /* 0xc2fc0000aa00780b */ /* 0x000fe20003fae000 */
[----:B------:R-:W-:Y:S01]  /*5b30*/  FFMA R11, R215, UR6, -R177 ;  /* 0x00000006d70b7c23 */ /* 0x000fe200080008b1 */
[----:B------:R-:W-:Y:S01]  /*5b40*/  FMUL R214, R180, UR6 ;  /* 0x00000006b4d67c20 */ /* 0x000fe20008400000 */
[----:B------:R-:W-:Y:S01]  /*5b50*/  FADD R177, R172, R21 ;  /* 0x00000015acb17221 */ /* 0x000fe20000000000 */
[----:B------:R-:W-:Y:S01]  /*5b60*/  FMUL R213, R213, UR6 ;  /* 0x00000006d5d57c20 */ /* 0x000fe20008400000 */
[----:B------:R-:W-:Y:S01]  /*5b70*/  @!P4 FMUL R163, R163, 0.5 ;  /* 0x3f000000a3a3c820 */ /* 0x000fe20000400000 */
[----:B------:R-:W1:Y:S01]  /*5b80*/  MUFU.EX2 R167, R167 ;  /* 0x000000a700a77308 */ /* 0x000e620000000800 */
[----:B--2---:R-:W-:Y:S01]  /*5b90*/  @!P6 FMUL R200, R200, R200 ;  /* 0x000000c8c8c8e220 */ /* 0x004fe20000400000 */
[----:B------:R-:W-:Y:S01]  /*5ba0*/  FSETP.GEU.AND P6, PT, R166, -126, PT ;  /* 0xc2fc0000a600780b */ /* 0x000fe20003fce000 */
[----:B------:R-:W-:Y:S01]  /*5bb0*/  FADD R176, R176, R177 ;  /* 0x000000b1b0b07221 */ /* 0x000fe20000000000 */
[----:B------:R-:W-:Y:S01]  /*5bc0*/  FADD R177, R222, R161 ;  /* 0x000000a1deb17221 */ /* 0x000fe20000000000 */
[----:B------:R-:W-:Y:S01]  /*5bd0*/  FADD R182, R217, R184 ;  /* 0x000000b8d9b67221 */ /* 0x000fe20000000000 */
[----:B------:R-:W-:Y:S01]  /*5be0*/  FADD R203, R165, R154 ;  /* 0x0000009aa5cb7221 */ /* 0x000fe20000000000 */
[----:B------:R-:W-:Y:S01]  /*5bf0*/  @!P5 FMUL R170, R170, 0.5 ;  /* 0x3f000000aaaad820 */ /* 0x000fe20000400000 */
[----:B------:R-:W2:Y:S01]  /*5c00*/  MUFU.EX2 R204, R163 ;  /* 0x000000a300cc7308 */ /* 0x000ea20000000800 */
[----:B---3--:R-:W-:Y:S01]  /*5c10*/  @!P2 FMUL R162, R162, R162 ;  /* 0x000000a2a2a2a220 */ /* 0x008fe20000400000 */
[----:B------:R-:W-:Y:S01]  /*5c20*/  FSETP.GEU.AND P2, PT, R208, -126, PT ;  /* 0xc2fc0000d000780b */ /* 0x000fe20003f4e000 */
[----:B------:R-:W-:Y:S01]  /*5c30*/  FADD R177, R177, R182 ;  /* 0x000000b6b1b17221 */ /* 0x000fe20000000000 */
[----:B------:R-:W-:Y:S01]  /*5c40*/  FADD R182, R13, R20 ;  /* 0x000000140db67221 */ /* 0x000fe20000000000 */
[----:B------:R-:W-:Y:S01]  /*5c50*/  FADD R207, R15, R10 ;  /* 0x0000000a0fcf7221 */ /* 0x000fe20000000000 */
[----:B------:R-:W-:Y:S01]  /*5c60*/  F2FP.BF16.F32.PACK_AB R172, R172, R173 ;  /* 0x000000adacac723e */ /* 0x000fe200000010ff */
[----:B------:R-:W-:Y:S01]  /*5c70*/  @!P6 FMUL R166, R166, 0.5 ;  /* 0x3f000000a6a6e820 */ /* 0x000fe20000400000 */
[----:B------:R-:W3:Y:S01]  /*5c80*/  MUFU.EX2 R170, R170 ;  /* 0x000000aa00aa7308 */ /* 0x000ee20000000800 */
[----:B-1----:R-:W-:Y:S01]  /*5c90*/  @!P3 FMUL R167, R167, R167 ;  /* 0x000000a7a7a7b220 */ /* 0x002fe20000400000 */
[----:B------:R-:W-:Y:S01]  /*5ca0*/  FSETP.GEU.AND P3, PT, R178, -126, PT ;  /* 0xc2fc0000b200780b */ /* 0x000fe20003f6e000 */
[----:B------:R-:W-:Y:S01]  /*5cb0*/  FADD R180, R182, R207 ;  /* 0x000000cfb6b47221 */ /* 0x000fe20000000000 */
[----:B------:R-:W-:-:S03]  /*5cc0*/  F2FP.BF16.F32.PACK_AB R154, R10, R154 ;  /* 0x0000009a0a9a723e */ /* 0x000fc600000010ff */
        /* <DEDUP_REMOVED lines=9> */
[----:B------:R3:W4:Y:S01]  /*5d60*/  MUFU.EX2 R166, R178 ;  /* 0x000000b200a67308 */ /* 0x0007220000000800 */
[----:B-1----:R-:W-:Y:S01]  /*5d70*/  @!P6 FMUL R163, R163, R163 ;  /* 0x000000a3a3a3e220 */ /* 0x002fe20000400000 */
[----:B------:R-:W-:-:S05]  /*5d80*/  FSETP.GEU.AND P6, PT, R179, -126, PT ;  /* 0xc2fc0000b300780b */ /* 0x000fca0003fce000 */
[----:B------:R-:W-:Y:S01]  /*5d90*/  @!P5 FMUL R171, R171, 0.5 ;  /* 0x3f000000ababd820 */ /* 0x000fe20000400000 */
[----:B------:R1:W5:Y:S01]  /*5da0*/  MUFU.EX2 R175, R174 ;  /* 0x000000ae00af7308 */ /* 0x0003620000000800 */
[----:B--2---:R-:W-:Y:S01]  /*5db0*/  @!P2 FMUL R208, R208, R208 ;  /* 0x000000d0d0d0a220 */ /* 0x004fe20000400000 */
[----:B------:R-:W-:Y:S01]  /*5dc0*/  FSETP.GEU.AND P2, PT, R186, -126, PT ;  /* 0xc2fc0000ba00780b */ /* 0x000fe20003f4e000 */
[----:B---3--:R-:W-:Y:S01]  /*5dd0*/  FADD R178, R220, R164 ;  /* 0x000000a4dcb27221 */ /* 0x008fe20000000000 */
[----:B------:R-:W-:-:S03]  /*5de0*/  F2FP.BF16.F32.PACK_AB R164, R188, R164 ;  /* 0x000000a4bca4723e */ /* 0x000fc600000010ff */
[----:B------:R-:W-:Y:S01]  /*5df0*/  @!P6 FMUL R179, R179, 0.5 ;  /* 0x3f000000b3b3e820 */ /* 0x000fe20000400000 */
[----:B------:R-:W2:Y:S01]  /*5e00*/  MUFU.EX2 R171, R171 ;  /* 0x000000ab00ab7308 */ /* 0x000ea20000000800 */
[----:B----4-:R-:W-:Y:S01]  /*5e10*/  @!P3 FMUL R166, R166, R166 ;  /* 0x000000a6a6a6b220 */ /* 0x010fe20000400000 */
[----:B------:R-:W-:Y:S01]  /*5e20*/  FSETP.GEU.AND P3, PT, R187, -126, PT ;  /* 0xc2fc0000bb00780b */ /* 0x000fe20003f6e000 */
[----:B-1----:R-:W-:Y:S01]  /*5e30*/  FADD R174, R169, R152 ;  /* 0x00000098a9ae7221 */ /* 0x002fe20000000000 */
[----:B------:R-:W-:-:S03]  /*5e40*/  F2FP.BF16.F32.PACK_AB R152, R193, R152 ;  /* 0x00000098c198723e */ /* 0x000fc600000010ff */
[----:B------:R-:W-:Y:S01]  /*5e50*/  @!P2 FMUL R186, R186, 0.5 ;  /* 0x3f000000babaa820 */ /* 0x000fe20000400000 */
[----:B------:R1:W3:Y:S01]  /*5e60*/  MUFU.EX2 R197, R179 ;  /* 0x000000b300c57308 */ /* 0x0002e20000000800 */
[----:B-----5:R-:W-:Y:S01]  /*5e70*/  @!P4 FMUL R175, R175, R175 ;  /* 0x000000afafafc220 */ /* 0x020fe20000400000 */
[----:B------:R-:W-:-:S05]  /*5e80*/  FSETP.GEU.AND P4, PT, R183, -126, PT ;  /* 0xc2fc0000b700780b */ /* 0x000fca0003f8e000 */
[----:B------:R-:W-:Y:S01]  /*5e90*/  @!P3 FMUL R187, R187, 0.5 ;  /* 0x3f000000bbbbb820 */ /* 0x000fe20000400000 */
[----:B------:R-:W4:Y:S01]  /*5ea0*/  MUFU.EX2 R186, R186 ;  /* 0x000000ba00ba7308 */ /* 0x000f220000000800 */
[----:B--2---:R-:W-:Y:S01]  /*5eb0*/  @!P5 FMUL R171, R171, R171 ;  /* 0x000000abababd220 */ /* 0x004fe20000400000 */
[----:B------:R-:W-:Y:S01]  /*5ec0*/  FSETP.GEU.AND P5, PT, R191, -126, PT ;  /* 0xc2fc0000bf00780b */ /* 0x000fe20003fae000 */
[----:B-1----:R-:W-:Y:S01]  /*5ed0*/  FADD R179, R173, R156 ;  /* 0x0000009cadb37221 */ /* 0x002fe20000000000 */
[----:B------:R-:W-:Y:S02]  /*5ee0*/  F2FP.BF16.F32.PACK_AB R173, R170, R163 ;  /* 0x000000a3aaad723e */ /* 0x000fe400000010ff */
[----:B------:R-:W-:Y:S01]  /*5ef0*/  F2FP.BF16.F32.PACK_AB R156, R21, R156 ;  /* 0x0000009c159c723e */ /* 0x000fe200000010ff */
[----:B------:R-:W-:Y:S01]  /*5f00*/  @!P4 FMUL R183, R183, 0.5 ;  /* 0x3f000000b7b7c820 */ /* 0x000fe20000400000 */
[----:B------:R-:W1:Y:S01]  /*5f10*/  MUFU.EX2 R187, R187 ;  /* 0x000000bb00bb7308 */ /* 0x000e620000000800 */
[----:B---3--:R-:W-:Y:S01]  /*5f20*/  @!P6 FMUL R197, R197, R197 ;  /* 0x000000c5c5c5e220 */ /* 0x008fe20000400000 */
[----:B------:R-:W-:Y:S01]  /*5f30*/  FSETP.GEU.AND P6, PT, R190, -126, PT ;  /* 0xc2fc0000be00780b */ /* 0x000fe20003fce000 */
[----:B------:R-:W-:Y:S01]  /*5f40*/  FADD R178, R178, R179 ;  /* 0x000000b3b2b27221 */ /* 0x000fe20000000000 */
[----:B------:R-:W-:-:S03]  /*5f50*/  FADD R179, R12, R189 ;  /* 0x000000bd0cb37221 */ /* 0x000fc60000000000 */
[----:B------:R-:W-:Y:S01]  /*5f60*/  @!P5 FMUL R191, R191, 0.5 ;  /* 0x3f000000bfbfd820 */ /* 0x000fe20000400000 */
[----:B------:R2:W3:Y:S01]  /*5f70*/  MUFU.EX2 R212, R183 ;  /* 0x000000b700d47308 */ /* 0x0004e20000000800 */
[----:B----4-:R-:W-:Y:S01]  /*5f80*/  @!P2 FMUL R186, R186, R186 ;  /* 0x000000bababaa220 */ /* 0x010fe20000400000 */
[----:B------:R-:W-:-:S03]  /*5f90*/  FSETP.GEU.AND P2, PT, R195, -126, PT ;  /* 0xc2fc0000c300780b */ /* 0x000fc60003f4e000 */
[----:B------:R-:W-:Y:S01]  /*5fa0*/  FADD R182, R181, R186 ;  /* 0x000000bab5b67221 */ /* 0x000fe20000000000 */
[----:B------:R-:W-:Y:S01]  /*5fb0*/  F2FP.BF16.F32.PACK_AB R181, R158, R181 ;  /* 0x000000b59eb5723e */ /* 0x000fe200000010ff */
[----:B------:R-:W-:Y:S01]  /*5fc0*/  @!P6 FMUL R190, R190, 0.5 ;  /* 0x3f000000bebee820 */ /* 0x000fe20000400000 */
[----:B------:R-:W4:Y:S01]  /*5fd0*/  MUFU.EX2 R191, R191 ;  /* 0x000000bf00bf7308 */ /* 0x000f220000000800 */
[----:B-1----:R-:W-:Y:S01]  /*5fe0*/  @!P3 FMUL R187, R187, R187 ;  /* 0x000000bbbbbbb220 */ /* 0x002fe20000400000 */
[----:B------:R-:W-:Y:S01]  /*5ff0*/  FSETP.GEU.AND P3, PT, R198, -126, PT ;  /* 0xc2fc0000c600780b */ /* 0x000fe20003f6e000 */
[----:B--2---:R-:W-:Y:S01]  /*6000*/  FADD R183, R219, R160 ;  /* 0x000000a0dbb77221 */ /* 0x004fe20000000000 */
[----:B------:R-:W-:Y:S01]  /*6010*/  F2FP.BF16.F32.PACK_AB R160, R189, R160 ;  /* 0x000000a0bda0723e */ /* 0x000fe200000010ff */
[----:B------:R-:W-:Y:S01]  /*6020*/  FADD R209, R158, R187 ;  /* 0x000000bb9ed17221 */ /* 0x000fe20000000000 */
        /* <DEDUP_REMOVED lines=8> */
[----:B------:R-:W2:Y:S01]  /*60b0*/  MUFU.EX2 R195, R195 ;  /* 0x000000c300c37308 */ /* 0x000ea20000000800 */
[----:B----4-:R-:W-:Y:S01]  /*60c0*/  @!P5 FMUL R191, R191, R191 ;  /* 0x000000bfbfbfd220 */ /* 0x010fe20000400000 */
        /* <DEDUP_REMOVED lines=14> */
[----:B------:R-:W-:Y:S01]  /*61b0*/  FSETP.GEU.AND P2, PT, R206, -126, PT ;  /* 0xc2fc0000ce00780b */ /* 0x000fe20003f4e000 */
[----:B------:R-:W-:Y:S01]  /*61c0*/  FADD R177, R178, R177 ;  /* 0x000000b1b2b17221 */ /* 0x000fe20000000000 */
[----:B------:R-:W-:-:S03]  /*61d0*/  F2FP.BF16.F32.PACK_AB R178, R13, R218 ;  /* 0x000000da0db2723e */ /* 0x000fc600000010ff */
[----:B------:R-:W-:Y:S01]  /*61e0*/  @!P6 FMUL R196, R196, 0.5 ;  /* 0x3f000000c4c4e820 */ /* 0x000fe20000400000 */
[----:B------:R-:W2:Y:S01]  /*61f0*/  MUFU.EX2 R201, R201 ;  /* 0x000000c900c97308 */ /* 0x000ea20000000800 */
[----:B---3--:R-:W-:Y:S01]  /*6200*/  @!P3 FMUL R199, R199, R199 ;  /* 0x000000c7c7c7b220 */ /* 0x008fe20000400000 */
[----:B------:R-:W-:-:S05]  /*6210*/  FSETP.GEU.AND P3, PT, R210, -126, PT ;  /* 0xc2fc0000d200780b */ /* 0x000fca0003f6e000 */
[----:B------:R-:W-:Y:S01]  /*6220*/  @!P2 FMUL R206, R206, 0.5 ;  /* 0x3f000000cecea820 */ /* 0x000fe20000400000 */
[----:B------:R-:W3:Y:S01]  /*6230*/  MUFU.EX2 R196, R196 ;  /* 0x000000c400c47308 */ /* 0x000ee20000000800 */
[----:B-1----:R-:W-:Y:S01]  /*6240*/  @!P4 FMUL R194, R194, R194 ;  /* 0x000000c2c2c2c220 */ /* 0x002fe20000400000 */
[----:B------:R-:W-:-:S03]  /*6250*/  FSETP.GEU.AND P4, PT, R202, -126, PT ;  /* 0xc2fc0000ca00780b */ /* 0x000fc60003f8e000 */
[----:B------:R-:W-:Y:S02]  /*6260*/  FADD R207, R159, R194 ;  /* 0x000000c29fcf7221 */ /* 0x000fe40000000000 */
[----:B------:R-:W-:Y:S01]  /*6270*/  @!P3 FMUL R210, R210, 0.5 ;  /* 0x3f000000d2d2b820 */ /* 0x000fe20000400000 */
[----:B------:R-:W1:Y:S01]  /*6280*/  MUFU.EX2 R198, R206 ;  /* 0x000000ce00c67308 */ /* 0x000e620000000800 */
[----:B--2---:R-:W-:Y:S01]  /*6290*/  @!P5 FMUL R201, R201, R201 ;  /* 0x000000c9c9c9d220 */ /* 0x004fe20000400000 */
[----:B------:R-:W-:-:S03]  /*62a0*/  FSETP.GEU.AND P5, PT, R211, -126, PT ;  /* 0xc2fc0000d300780b */ /* 0x000fc60003fae000 */
[----:B------:R-:W-:Y:S01]  /*62b0*/  FADD R234, R170, R201 ;  /* 0x000000c9aaea7221 */ /* 0x000fe20000000000 */
[----:B------:R-:W-:Y:S01]  /*62c0*/  F2FP.BF16.F32.PACK_AB R170, R15, R165 ;  /* 0x000000a50faa723e */ /* 0x000fe200000010ff */
[----:B------:R-:W-:Y:S01]  /*62d0*/  @!P4 FMUL R202, R202, 0.5 ;  /* 0x3f000000cacac820 */ /* 0x000fe20000400000 */
[----:B------:R2:W4:Y:S01]  /*62e0*/  MUFU.EX2 R9, R210 ;  /* 0x000000d200097308 */ /* 0x0005220000000800 */
[----:B---3--:R-:W-:Y:S01]  /*62f0*/  @!P6 FMUL R196, R196, R196 ;  /* 0x000000c4c4c4e220 */ /* 0x008fe20000400000 */
[----:B------:R-:W-:Y:S01]  /*6300*/  FSETP.GEU.AND P6, PT, R205, -126, PT ;  /* 0xc2fc0000cd00780b */ /* 0x000fe20003fce000 */
[----:B------:R-:W-:Y:S01]  /*6310*/  FADD R209, R209, R234 ;  /* 0x000000ead1d17221 */ /* 0x000fe20000000000 */
[----:B------:R-:W-:-:S03]  /*6320*/  F2FP.BF16.F32.PACK_AB R165, R187, R186 ;  /* 0x000000babba5723e */ /* 0x000fc600000010ff */
[----:B------:R-:W-:Y:S01]  /*6330*/  @!P5 FMUL R211, R211, 0.5 ;  /* 0x3f000000d3d3d820 */ /* 0x000fe20000400000 */
[----:B------:R-:W3:Y:S01]  /*6340*/  MUFU.EX2 R202, R202 ;  /* 0x000000ca00ca7308 */ /* 0x000ee20000000800 */
[----:B-1----:R-:W-:Y:S01]  /*6350*/  @!P2 FMUL R198, R198, R198 ;  /* 0x000000c6c6c6a220 */ /* 0x002fe20000400000 */
[----:B------:R-:W-:Y:S01]  /*6360*/  FSETP.GEU.AND P2, PT, R8, -126, PT ;  /* 0xc2fc00000800780b */ /* 0x000fe20003f4e000 */
[C---:B--2---:R-:W-:Y:S01]  /*6370*/  FADD R210, R168.reuse, R193 ;  /* 0x000000c1a8d27221 */ /* 0x044fe20000000000 */
[----:B------:R-:W-:Y:S01]  /*6380*/  F2FP.BF16.F32.PACK_AB R168, R168, R169 ;  /* 0x000000a9a8a8723e */ /* 0x000fe200000010ff */
[----:B------:R-:W-:Y:S01]  /*6390*/  FADD R234, R175, R198 ;  /* 0x000000c6afea7221 */ /* 0x000fe20000000000 */
[----:B------:R-:W-:Y:S01]  /*63a0*/  F2FP.BF16.F32.PACK_AB R169, R197, R166 ;  /* 0x000000a6c5a9723e */ /* 0x000fe200000010ff */
[----:B------:R-:W-:Y:S01]  /*63b0*/  @!P6 FMUL R205, R205, 0.5 ;  /* 0x3f000000cdcde820 */ /* 0x000fe20000400000 */
[----:B------:R1:W2:Y:S01]  /*63c0*/  MUFU.EX2 R206, R211 ;  /* 0x000000d300ce7308 */ /* 0x0002a20000000800 */
[----:B----4-:R-:W-:Y:S01]  /*63d0*/  @!P3 FMUL R9, R9, R9 ;  /* 0x000000090909b220 */ /* 0x010fe20000400000 */
[----:B------:R-:W-:Y:S01]  /*63e0*/  FSETP.GEU.AND P3, PT, R11, -126, PT ;  /* 0xc2fc00000b00780b */ /* 0x000fe20003f6e000 */
[----:B------:R-:W-:Y:S01]  /*63f0*/  FADD R179, R179, R210 ;  /* 0x000000d2b3b37221 */ /* 0x000fe20000000000 */
[----:B------:R-:W-:Y:S01]  /*6400*/  FADD R210, R14, R153 ;  /* 0x000000990ed27221 */ /* 0x000fe20000000000 */
[----:B------:R-:W-:Y:S01]  /*6410*/  FADD R236, R166, R9 ;  /* 0x00000009a6ec7221 */ /* 0x000fe20000000000 */
[----:B------:R-:W-:Y:S01]  /*6420*/  F2FP.BF16.F32.PACK_AB R166, R192, R161 ;  /* 0x000000a1c0a6723e */ /* 0x000fe200000010ff */
[----:B------:R-:W-:Y:S01]  /*6430*/  @!P2 FMUL R8, R8, 0.5 ;  /* 0x3f0000000808a820 */ /* 0x000fe20000400000 */
[----:B------:R-:W4:Y:S01]  /*6440*/  MUFU.EX2 R205, R205 ;  /* 0x000000cd00cd7308 */ /* 0x000f220000000800 */
[----:B---3--:R-:W-:Y:S01]  /*6450*/  @!P4 FMUL R202, R202, R202 ;  /* 0x000000cacacac220 */ /* 0x008fe20000400000 */
[----:B------:R-:W-:Y:S01]  /*6460*/  FSETP.GEU.AND P4, PT, R213, -126, PT ;  /* 0xc2fc0000d500780b */ /* 0x000fe20003f8e000 */
[----:B-1----:R-:W-:Y:S01]  /*6470*/  FADD R211, R163, R196 ;  /* 0x000000c4a3d37221 */ /* 0x002fe20000000000 */
[----:B------:R-:W-:Y:S01]  /*6480*/  FADD R203, R203, R210 ;  /* 0x000000d2cbcb7221 */ /* 0x000fe20000000000 */
[----:B------:R-:W-:Y:S01]  /*6490*/  FADD R210, R204, R195 ;  /* 0x000000c3ccd27221 */ /* 0x000fe20000000000 */
[----:B------:R-:W-:Y:S01]  /*64a0*/  FADD R207, R207, R236 ;  /* 0x000000eccfcf7221 */ /* 0x000fe20000000000 */
        /* <DEDUP_REMOVED lines=10> */
[----:B----4-:R-:W-:Y:S01]  /*6550*/  @!P6 FMUL R205, R205, R205 ;  /* 0x000000cdcdcde220 */ /* 0x010fe20000400000 */
[----:B------:R-:W-:Y:S01]  /*6560*/  FADD R210, R210, R215 ;  /* 0x000000d7d2d27221 */ /* 0x000fe20000000000 */
[----:B------:R-:W-:Y:S01]  /*6570*/  FADD R211, R211, R234 ;  /* 0x000000ead3d37221 */ /* 0x000fe20000000000 */
[----:B------:R-:W-:Y:S01]  /*6580*/  FADD R234, R162, R199 ;  /* 0x000000c7a2ea7221 */ /* 0x000fe20000000000 */
[----:B------:R-:W-:Y:S01]  /*6590*/  FADD R215, R200, R191 ;  /* 0x000000bfc8d77221 */ /* 0x000fe20000000000 */
[----:B------:R-:W-:Y:S01]  /*65a0*/  FADD R235, R208, R205 ;  /* 0x000000cdd0eb7221 */ /* 0x000fe20000000000 */
[----:B------:R-:W-:Y:S01]  /*65b0*/  @!P5 FMUL R214, R214, 0.5 ;  /* 0x3f000000d6d6d820 */ /* 0x000fe20000400000 */
[----:B------:R-:W3:Y:S01]  /*65c0*/  MUFU.EX2 R213, R213 ;  /* 0x000000d500d57308 */ /* 0x000ee20000000800 */
[----:B-1----:R-:W-:Y:S01]  /*65d0*/  @!P2 FMUL R8, R8, R8 ;  /* 0x000000080808a220 */ /* 0x002fe20000400000 */
[----:B------:R-:W-:Y:S01]  /*65e0*/  FADD R215, R215, R235 ;  /* 0x000000ebd7d77221 */ /* 0x000fe20000000000 */
[----:B------:R-:W-:Y:S01]  /*65f0*/  FADD R176, R176, R179 ;  /* 0x000000b3b0b07221 */ /* 0x000fe20000000000 */
[----:B------:R-:W-:Y:S01]  /*6600*/  FADD R203, R203, R180 ;  /* 0x000000b4cbcb7221 */ /* 0x000fe20000000000 */
[----:B------:R-:W-:Y:S01]  /*6610*/  FADD R237, R171, R8 ;  /* 0x00000008abed7221 */ /* 0x000fe20000000000 */
[----:B------:R-:W-:Y:S01]  /*6620*/  FADD R182, R182, R207 ;  /* 0x000000cfb6b67221 */ /* 0x000fe20000000000 */
[----:B------:R-:W-:Y:S01]  /*6630*/  FADD R209, R209, R210 ;  /* 0x000000d2d1d17221 */ /* 0x000fe20000000000 */
[----:B------:R-:W1:Y:S01]  /*6640*/  MUFU.EX2 R214, R214 ;  /* 0x000000d600d67308 */ /* 0x000e620000000800 */
[----:B--2---:R-:W-:Y:S01]  /*6650*/  @!P3 FMUL R11, R11, R11 ;  /* 0x0000000b0b0bb220 */ /* 0x004fe20000400000 */
[----:B------:R-:W-:Y:S01]  /*6660*/  FADD R234, R234, R237 ;  /* 0x000000edeaea7221 */ /* 0x000fe20000000000 */
[----:B------:R-:W-:Y:S01]  /*6670*/  FADD R176, R176, R203 ;  /* 0x000000cbb0b07221 */ /* 0x000fe20000000000 */
[----:B------:R-:W-:Y:S01]  /*6680*/  MOV R203, UR45 ;  /* 0x0000002d00cb7c02 */ /* 0x000fe20008000f00 */
[----:B------:R-:W-:Y:S01]  /*6690*/  FADD R223, R212, R11 ;  /* 0x0000000bd4df7221 */ /* 0x000fe20000000000 */
[----:B------:R-:W-:Y:S01]  /*66a0*/  FADD R211, R211, R234 ;  /* 0x000000ead3d37221 */ /* 0x000fe20000000000 */
[----:B------:R-:W-:Y:S01]  /*66b0*/  FADD R177, R177, R176 ;  /* 0x000000b0b1b17221 */ /* 0x000fe20000000000 */
[----:B------:R-:W-:Y:S01]  /*66c0*/  SHF.L.U32 R203, R203, 0x1f, RZ ;  /* 0x0000001fcbcb7819 */ /* 0x000fe200000006ff */
[----:B------:R-:W-:Y:S01]  /*66d0*/  FADD R236, R236, R223 ;  /* 0x000000dfecec7221 */ /* 0x000fe20000000000 */
[----:B------:R-:W-:Y:S01]  /*66e0*/  FADD R182, R182, R211 ;  /* 0x000000d3b6b67221 */ /* 0x000fe20000000000 */
[----:B---3--:R-:W-:Y:S01]  /*66f0*/  @!P4 FMUL R213, R213, R213 ;  /* 0x000000d5d5d5c220 */ /* 0x008fe20000400000 */
[----:B------:R2:W3:Y:S01]  /*6700*/  SYNCS.PHASECHK.TRANS64.TRYWAIT P2, [UR10+0x64400], R203 ;  /* 0x064400cbff0075a7 */ /* 0x0004e2000804014a */
[----:B------:R-:W-:Y:S01]  /*6710*/  FADD R236, R215, R236 ;  /* 0x000000ecd7ec7221 */ /* 0x000fe20000000000 */
[----:B------:R-:W-:Y:S01]  /*6720*/  F2FP.BF16.F32.PACK_AB R180, R157, R220 ;  /* 0x000000dc9db4723e */ /* 0x000fe200000010ff */
[-C--:B------:R-:W-:Y:S01]  /*6730*/  FMUL R26, R26, R213.reuse ;  /* 0x000000d51a1a7220 */ /* 0x080fe20000400000 */
[----:B------:R-:W-:Y:S01]  /*6740*/  F2FP.BF16.F32.PACK_AB R179, R167, R162 ;  /* 0x000000a2a7b3723e */ /* 0x000fe200000010ff */
[----:B------:R-:W-:Y:S01]  /*6750*/  FADD R209, R209, R236 ;  /* 0x000000ecd1d17221 */ /* 0x000fe20000000000 */
[----:B-1----:R-:W-:Y:S01]  /*6760*/  @!P5 FMUL R214, R214, R214 ;  /* 0x000000d6d6d6d220 */ /* 0x002fe20000400000 */
[-C--:B------:R-:W-:Y:S01]  /*6770*/  FMUL R27, R27, R213.reuse ;  /* 0x000000d51b1b7220 */ /* 0x080fe20000400000 */
[----:B------:R-:W-:Y:S01]  /*6780*/  FMUL R30, R30, R213 ;  /* 0x000000d51e1e7220 */ /* 0x000fe20000400000 */
[----:B------:R-:W-:Y:S01]  /*6790*/  FADD R182, R182, R209 ;  /* 0x000000d1b6b67221 */ /* 0x000fe20000000000 */
[----:B------:R-:W-:Y:S01]  /*67a0*/  FFMA R5, R214, R5, R177 ;  /* 0x00000005d6057223 */ /* 0x000fe200000000b1 */
[----:B------:R-:W-:Y:S01]  /*67b0*/  F2FP.BF16.F32.PACK_AB R177, R204, R159 ;  /* 0x0000009fccb1723e */ /* 0x000fe200000010ff */
[----:B------:R-:W-:Y:S01]  /*67c0*/  FMUL R24, R24, R214 ;  /* 0x000000d618187220 */ /* 0x000fe20000400000 */
[----:B------:R-:W-:Y:S01]  /*67d0*/  FFMA R4, R213, R4, R182 ;  /* 0x00000004d5047223 */ /* 0x000fe200000000b6 */
[-C--:B------:R-:W-:Y:S01]  /*67e0*/  FMUL R25, R25, R214.reuse ;  /* 0x000000d619197220 */ /* 0x080fe20000400000 */
        /* <DEDUP_REMOVED lines=61> */
[----:B------:R-:W-:Y:S01]  /*6bc0*/  FMUL R149, R149, R214 ;  /* 0x000000d695957220 */ /* 0x000fe20000400000 */
[----:B------:R-:W-:Y:S01]  /*6bd0*/  F2FP.BF16.F32.PACK_AB R182, R221, R222 ;  /* 0x000000deddb6723e */ /* 0x000fe200000010ff */
        /* <DEDUP_REMOVED lines=61> */
[----:B------:R-:W-:-:S02]  /*6fb0*/  F2FP.BF16.F32.PACK_AB R176, R12, R219 ;  /* 0x000000db0cb0723e */ /* 0x000fc400000010ff */
[----:B------:R-:W-:Y:S02]  /*6fc0*/  F2FP.BF16.F32.PACK_AB R175, R208, R175 ;  /* 0x000000afd0af723e */ /* 0x000fe400000010ff */
[----:B------:R-:W-:Y:S02]  /*6fd0*/  F2FP.BF16.F32.PACK_AB R171, R212, R171 ;  /* 0x000000abd4ab723e */ /* 0x000fe400000010ff */
[----:B------:R-:W-:Y:S02]  /*6fe0*/  F2FP.BF16.F32.PACK_AB R167, R191, R190 ;  /* 0x000000bebfa7723e */ /* 0x000fe400000010ff */
[----:B------:R-:W-:Y:S02]  /*6ff0*/  F2FP.BF16.F32.PACK_AB R161, R195, R194 ;  /* 0x000000c2c3a1723e */ /* 0x000fe400000010ff */
[----:B------:R-:W-:Y:S02]  /*7000*/  F2FP.BF16.F32.PACK_AB R162, R20, R185 ;  /* 0x000000b914a2723e */ /* 0x000fe400000010ff */
[----:B------:R-:W-:-:S02]  /*7010*/  F2FP.BF16.F32.PACK_AB R163, R202, R199 ;  /* 0x000000c7caa3723e */ /* 0x000fc400000010ff */
[----:B------:R-:W-:Y:S02]  /*7020*/  F2FP.BF16.F32.PACK_AB R157, R201, R196 ;  /* 0x000000c4c99d723e */ /* 0x000fe400000010ff */
[----:B------:R-:W-:Y:S02]  /*7030*/  F2FP.BF16.F32.PACK_AB R159, R205, R198 ;  /* 0x000000c6cd9f723e */ /* 0x000fe400000010ff */
[----:B------:R-:W-:Y:S01]  /*7040*/  F2FP.BF16.F32.PACK_AB R153, R206, R9 ;  /* 0x00000009ce99723e */ /* 0x000fe200000010ff */
[----:B--23--:R-:W-:Y:S06]  /*7050*/  @!P0 BRA `(.L_x_29) ;  /* 0x0000000000048947 */ /* 0x00cfec0003800000 */
[----:B------:R-:W-:Y:S01]  /*7060*/  BPT.TRAP 0x1 ;  /* 0x000000040000795c */ /* 0x000fe20000300000 */
.L_x_29:
[----:B------:R-:W-:Y:S05]  /*7070*/  @P2 BRA `(.L_x_30) ;  /* 0x0000000000082947 */ /* 0x000fea0003800000 */
[----:B------:R-:W1:Y:S02]  /*7080*/  SYNCS.PHASECHK.TRANS64.TRYWAIT P2, [UR10+0x64400], R203 ;  /* 0x064400cbff0075a7 */ /* 0x000e64000804014a */
[----:B-1----:R-:W-:Y:S05]  /*7090*/  @!P2 BRA `(.L_x_31) ;  /* 0x000000540054a947 */ /* 0x002fea0003800000 */
.L_x_30:
[----:B------:R-:W-:Y:S01]  /*70a0*/  ULEA UR10, UR7, UR39, 0xc ;  /* 0x00000027070a7291 */ /* 0x000fe2000f8e603f */
[----:B------:R-:W-:Y:S01]  /*70b0*/  WARPGROUP.ARRIVE ;  /* 0x00000000000079c5 */ /* 0x000fe20000000000 */
[----:B------:R-:W-:Y:S01]  /*70c0*/  UMOV UR11, 0x40000040 ;  /* 0x40000040000b7882 */ /* 0x000fe20000000000 */
[----:B------:R-:W-:Y:S01]  /*70d0*/  UMOV UR15, 0x40000040 ;  /* 0x40000040000f7882 */ /* 0x000fe20000000000 */
[----:B------:R-:W-:Y:S01]  /*70e0*/  UIADD3 UR14, UR10, 0x80, URZ ;  /* 0x000000800a0e7890 */ /* 0x000fe2000fffe03f */
[----:B------:R-:W-:-:S04]  /*70f0*/  F2FP.BF16.F32.PACK_AB R155, R11, R8 ;  /* 0x000000080b9b723e */ /* 0x000fc800000010ff */
[----:B------:R-:W-:Y:S01]  /*7100*/  HGMMA.64x256x16.F32.BF16 R24, R180, gdesc[UR8].tnspB, R24, gsb0 ;  /* 0x43e00008b4187df0 */ /* 0x000fe20008001818 */
        /* <DEDUP_REMOVED lines=43> */
.L_x_32:
[----:B------:R-:W-:-:S04]  /*73c0*/  ULEA UR10, UR5, UR4, 0x3 ;  /* 0x00000004050a7291 */ /* 0x000fc8000f8e183f */
[----:B------:R-:W-:-:S04]  /*73d0*/  UIADD3 UR10, UR10, 0x64428, URZ ;  /* 0x000644280a0a7890 */ /* 0x000fc8000fffe03f */
[----:B------:R-:W-:-:S09]  /*73e0*/  UPRMT UR10, URZ, 0x654, UR10 ;  /* 0x000006543f0a7896 */ /* 0x000fd2000800000a */
[----:B------:R-:W-:Y:S01]  /*73f0*/  SYNCS.ARRIVE.TRANS64.RED.A1T0 RZ, [UR10], RZ ;  /* 0x000000ffffff79a7 */ /* 0x000fe2000810040a */
[----:B------:R-:W-:Y:S05]  /*7400*/  @P1 BRA `(.L_x_33) ;  /* 0x0000000000041947 */ /* 0x000fea0003800000 */
[----:B------:R-:W-:Y:S01]  /*7410*/  BPT.TRAP 0x1 ;  /* 0x000000040000795c */ /* 0x000fe20000300000 */
.L_x_33:
[----:B------:R-:W-:-:S04]  /*7420*/  UIADD3 UR5, UR5, 0x1, URZ ;  /* 0x0000000105057890 */ /* 0x000fc8000fffe03f */
[----:B------:R-:W-:-:S04]  /*7430*/  UISETP.NE.AND UP0, UPT, UR5, 0x5, UPT ;  /* 0x000000050500788c */ /* 0x000fc8000bf05270 */
[----:B------:R-:W-:Y:S01]  /*7440*/  USEL UR10, UR5, URZ, UP0 ;  /* 0x0000003f050a7287 */ /* 0x000fe20008000000 */
[----:B------:R-:W-:Y:S11]  /*7450*/  @!P0 BRA `(.L_x_34) ;  /* 0x0000000000048947 */ /* 0x000ff60003800000 */
[----:B------:R-:W-:Y:S01]  /*7460*/  BPT.TRAP 0x1 ;  /* 0x000000040000795c */ /* 0x000fe20000300000 */
.L_x_34:
[----:B------:R-:W-:-:S04]  /*7470*/  ULEA UR5, UR10, UR4, 0x3 ;  /* 0x000000040a057291 */ /* 0x000fc8000f8e183f */
[----:B------:R-:W-:-:S04]  /*7480*/  UIADD3 UR5, UR5, 0x64428, URZ ;  /* 0x0006442805057890 */ /* 0x000fc8000fffe03f */
[----:B------:R-:W-:-:S09]  /*7490*/  UPRMT UR5, URZ, 0x654, UR5 ;  /* 0x000006543f057896 */ /* 0x000fd20008000005 */
[----:B------:R-:W-:Y:S01]  /*74a0*/  SYNCS.ARRIVE.TRANS64.RED.A1T0 RZ, [UR5], RZ ;  /* 0x000000ffffff79a7 */ /* 0x000fe20008100405 */
[----:B------:R-:W-:Y:S05]  /*74b0*/  @P1 BRA `(.L_x_35) ;  /* 0x0000000000041947 */ /* 0x000fea0003800000 */
[----:B------:R-:W-:Y:S01]  /*74c0*/  BPT.TRAP 0x1 ;  /* 0x000000040000795c */ /* 0x000fe20000300000 */
.L_x_35:
[----:B------:R-:W-:Y:S01]  /*74d0*/  UISETP.GT.AND UP2, UPT, UR38, 0x2, UPT ;  /* 0x000000022600788c */ /* 0x000fe2000bf44270 */
[----:B------:R-:W-:Y:S01]  /*74e0*/  MOV R9, R0 ;  /* 0x0000000000097202 */ /* 0x000fe20000000f00 */
[----:B------:R-:W-:Y:S01]  /*74f0*/  UIADD3 UR36, UR7, 0x1, URZ ;  /* 0x0000000107247890 */ /* 0x000fe2000fffe03f */
[----:B------:R-:W-:Y:S01]  /*7500*/  MOV R11, R3 ;  /* 0x00000003000b7202 */ /* 0x000fe20000000f00 */
[----:B------:R-:W-:Y:S02]  /*7510*/  UIADD3 UR5, UR10, 0x1, URZ ;  /* 0x000000010a057890 */ /* 0x000fe4000fffe03f */
[----:B------:R-:W-:Y:S01]  /*7520*/  PLOP3.LUT P2, PT, PT, PT, UP2, 0x80, 0x0 ;  /* 0x000000000000781c */ /* 0x000fe20003f4f028 */
[----:B------:R-:W-:Y:S02]  /*7530*/  UISETP.NE.AND UP1, UPT, UR36, 0x5, UPT ;  /* 0x000000052400788c */ /* 0x000fe4000bf25270 */
[----:B------:R-:W-:Y:S02]  /*7540*/  UIADD3 UR7, UR38, -0x1, URZ ;  /* 0xffffffff26077890 */ /* 0x000fe4000fffe03f */
[----:B------:R-:W-:-:S02]  /*7550*/  UISETP.NE.AND UP0, UPT, UR5, 0x5, UPT ;  /* 0x000000050500788c */ /* 0x000fc4000bf05270 */
[----:B------:R-:W-:Y:S02]  /*7560*/  USEL UR10, URZ, 0x1, UP1 ;  /* 0x000000013f0a7887 */ /* 0x000fe40008800000 */
[----:B------:R-:W-:Y:S02]  /*7570*/  USEL UR5, UR5, URZ, UP0 ;  /* 0x0000003f05057287 */ /* 0x000fe40008000000 */
[----:B------:R-:W-:Y:S02]  /*7580*/  USEL UR36, UR36, URZ, UP1 ;  /* 0x0000003f24247287 */ /* 0x000fe40008800000 */
[----:B------:R-:W-:Y:S01]  /*7590*/  ULOP3.LUT UR45, UR45, UR10, URZ, 0x3c, !UPT ;  /* 0x0000000a2d2d7292 */ /* 0x000fe2000f8e3c3f */
[----:B------:R-:W-:Y:S01]  /*75a0*/  UMOV UR38, UR7 ;  /* 0x0000000700267c82 */ /* 0x000fe20008000000 */
[----:B------:R-:W-:Y:S10]  /*75b0*/  @P2 BRA `(.L_x_36) ;  /* 0xffffffc800e82947 */ /* 0x000ff4000383ffff */
.L_x_25:
[----:B------:R-:W-:-:S13]  /*75c0*/  R2UR UR6, R16 ;  /* 0x00000000100672ca */ /* 0x000fda00000e0000 */
[----:B------:R-:W-:-:S04]  /*75d0*/  ULOP3.LUT UR6, UR6, 0x1, URZ, 0xfc, !UPT ;  /* 0x0000000106067892 */ /* 0x000fc8000f8efc3f */
[----:B------:R-:W-:-:S06]  /*75e0*/  UISETP.NE.AND UP0, UPT, UR6, 0x3, UPT ;  /* 0x000000030600788c */ /* 0x000fcc000bf05270 */
[----:B------:R-:W-:-:S13]  /*75f0*/  PLOP3.LUT P2, PT, PT, PT, UP0, 0x80, 0x0 ;  /* 0x000000000000781c */ /* 0x000fda0003f4f008 */
[----:B------:R-:W-:Y:S05]  /*7600*/  @!P2 BRA `(.L_x_37) ;  /* 0x000000000004a947 */ /* 0x000fea0003800000 */
[----:B------:R-:W-:Y:S01]  /*7610*/  BPT.TRAP 0x1 ;  /* 0x000000040000795c */ /* 0x000fe20000300000 */
.L_x_37:
[----:B------:R-:W-:Y:S01]  /*7620*/  R2UR UR7, R16 ;  /* 0x00000000100772ca */ /* 0x000fe200000e0000 */
[----:B------:R-:W-:-:S04]  /*7630*/  ULEA UR6, UR46, UR4, 0x3 ;  /* 0x000000042e067291 */ /* 0x000fc8000f8e183f */
[----:B------:R-:W-:-:S04]  /*7640*/  UIADD3 UR6, UR6, 0x64460, URZ ;  /* 0x0006446006067890 */ /* 0x000fc8000fffe03f */
[----:B------:R-:W-:-:S04]  /*7650*/  UPRMT UR6, URZ, 0x654, UR6 ;  /* 0x000006543f067896 */ /* 0x000fc80008000006 */
[----:B------:R-:W-:-:S05]  /*7660*/  UISETP.GT.U32.AND UP0, UPT, UR7, 0x1, UPT ;  /* 0x000000010700788c */ /* 0x000fca000bf04070 */
[----:B------:R-:W-:Y:S01]  /*7670*/  SYNCS.ARRIVE.TRANS64.RED.A1T0 RZ, [UR6], RZ ;  /* 0x000000ffffff79a7 */ /* 0x000fe20008100406 */
[----:B------:R-:W-:-:S13]  /*7680*/  PLOP3.LUT P2, PT, PT, PT, UP0, 0x80, 0x0 ;  /* 0x000000000000781c */ /* 0x000fda0003f4f008 */
[----:B------:R-:W-:Y:S05]  /*7690*/  @P2 BRA `(.L_x_38) ;  /* 0x0000000000042947 */ /* 0x000fea0003800000 */
[----:B------:R-:W-:Y:S01]  /*76a0*/  BPT.TRAP 0x1 ;  /* 0x000000040000795c */ /* 0x000fe20000300000 */
.L_x_38:
[----:B------:R-:W-:Y:S05]  /*76b0*/  @!P0 BRA `(.L_x_39) ;  /* 0x0000000000048947 */ /* 0x000fea0003800000 */
[----:B------:R-:W-:Y:S01]  /*76c0*/  BPT.TRAP 0x1 ;  /* 0x000000040000795c */ /* 0x000fe20000300000 */
.L_x_39:
[----:B------:R-:W-:-:S04]  /*76d0*/  ULEA UR4, UR5, UR4, 0x3 ;  /* 0x0000000405047291 */ /* 0x000fc8000f8e183f */
[----:B------:R-:W-:-:S04]  /*76e0*/  UIADD3 UR4, UR4, 0x64428, URZ ;  /* 0x0006442804047890 */ /* 0x000fc8000fffe03f */
[----:B------:R-:W-:-:S09]  /*76f0*/  UPRMT UR4, URZ, 0x654, UR4 ;  /* 0x000006543f047896 */ /* 0x000fd20008000004 */
[----:B------:R-:W-:Y:S01]  /*7700*/  SYNCS.ARRIVE.TRANS64.RED.A1T0 RZ, [UR4], RZ ;  /* 0x000000ffffff79a7 */ /* 0x000fe20008100404 */
[----:B------:R-:W-:Y:S05]  /*7710*/  @P1 BRA `(.L_x_40) ;  /* 0x0000000000041947 */ /* 0x000fea0003800000 */
[----:B------:R-:W-:Y:S01]  /*7720*/  BPT.TRAP 0x1 ;  /* 0x000000040000795c */ /* 0x000fe20000300000 */
.L_x_40:
[----:B------:R-:W1:Y:S01]  /*7730*/  SHFL.BFLY PT, R6, R5, 0x1, 0x1f ;  /* 0x0c201f0005067f89 */ /* 0x000e6200000e0000 */
[----:B------:R-:W-:Y:S01]  /*7740*/  BSSY B0, `(.L_x_41) ;  /* 0x0000023000007945 */ /* 0x000fe20003800000 */
[----:B------:R-:W-:Y:S02]  /*7750*/  MOV R12, 0x3f800000 ;  /* 0x3f800000000c7802 */ /* 0x000fe40000000f00 */
[----:B------:R-:W2:Y:S01]  /*7760*/  SHFL.BFLY PT, R7, R4, 0x1, 0x1f ;  /* 0x0c201f0004077f89 */ /* 0x000ea200000e0000 */
[----:B-1----:R-:W-:Y:S01]  /*7770*/  FADD R10, R6, R5 ;  /* 0x00000005060a7221 */ /* 0x002fe20000000000 */
[----:B------:R-:W-:Y:S01]  /*7780*/  MOV R6, 0x7f800000 ;  /* 0x7f80000000067802 */ /* 0x000fe20000000f00 */
[----:B--2---:R-:W-:-:S03]  /*7790*/  FADD R20, R7, R4 ;  /* 0x0000000407147221 */ /* 0x004fc60000000000 */
[----:B------:R-:W1:Y:S01]  /*77a0*/  SHFL.BFLY PT, R9, R10, 0x2, 0x1f ;  /* 0x0c401f000a097f89 */ /* 0x000e6200000e0000 */
[----:B------:R-:W-:-:S03]  /*77b0*/  MOV R7, 0x7f800000 ;  /* 0x7f80000000077802 */ /* 0x000fc60000000f00 */
[----:B------:R-:W2:Y:S01]  /*77c0*/  SHFL.BFLY PT, R21, R20, 0x2, 0x1f ;  /* 0x0c401f0014157f89 */ /* 0x000ea200000e0000 */
[C---:B-1----:R-:W-:Y:S01]  /*77d0*/  FSETP.NE.AND P0, PT, R10.reuse, -R9, PT ;  /* 0x800000090a00720b */ /* 0x042fe20003f05000 */
[----:B------:R-:W-:Y:S01]  /*77e0*/  FADD R11, R10, R9 ;  /* 0x000000090a0b7221 */ /* 0x000fe20000000000 */
[----:B------:R-:W-:Y:S01]  /*77f0*/  MOV R9, 0x3f800000 ;  /* 0x3f80000000097802 */ /* 0x000fe20000000f00 */
[----:B--2---:R-:W-:-:S10]  /*7800*/  FADD R8, R20, R21 ;  /* 0x0000001514087221 */ /* 0x004fd40000000000 */
[----:B------:R-:W-:Y:S05]  /*7810*/  @!P0 BRA `(.L_x_42) ;  /* 0x0000000000548947 */ /* 0x000fea0003800000 */
[----:B------:R-:W-:Y:S01]  /*7820*/  IADD3 R4, R11, 0x1800000, RZ ;  /* 0x018000000b047810 */ /* 0x000fe20007ffe0ff */
[----:B------:R-:W-:Y:S03]  /*7830*/  BSSY B1, `(.L_x_43) ;  /* 0x000000c000017945 */ /* 0x000fe60003800000 */
[----:B------:R-:W-:-:S04]  /*7840*/  LOP3.LUT R4, R4, 0x7f800000, RZ, 0xc0, !PT ;  /* 0x7f80000004047812 */ /* 0x000fc800078ec0ff */
[----:B------:R-:W-:-:S13]  /*7850*/  ISETP.GT.U32.AND P0, PT, R4, 0x1ffffff, PT ;  /* 0x01ffffff0400780c */ /* 0x000fda0003f04070 */
[----:B------:R-:W-:Y:S05]  /*7860*/  @P0 BRA `(.L_x_44) ;  /* 0x0000000000100947 */ /* 0x000fea0003800000 */
[----:B------:R-:W-:Y:S02]  /*7870*/  MOV R5, R11 ;  /* 0x0000000b00057202 */ /* 0x000fe40000000f00 */
[----:B------:R-:W-:-:S07]  /*7880*/  MOV R10, 0x78a0 ;  /* 0x000078a0000a7802 */ /* 0x000fce0000000f00 */
[----:B------:R-:W-:Y:S05]  /*7890*/  CALL.REL.NOINC `($__internal_0_$__cuda_sm20_rcp_rn_f32_slowpath) ;  /* 0x0000005000647944 */ /* 0x000fea0003c00000 */
[----:B------:R-:W-:Y:S05]  /*78a0*/  BRA `(.L_x_45) ;  /* 0x0000000000107947 */ /* 0x000fea0003800000 */
.L_x_44:
[----:B------:R-:W1:Y:S02]  /*78b0*/  MUFU.RCP R12, R11 ;  /* 0x0000000b000c7308 */ /* 0x000e640000001000 */
[----:B-1----:R-:W-:-:S04]  /*78c0*/  FFMA R4, R11, R12, -1 ;  /* 0xbf8000000b047423 */ /* 0x002fc8000000000c */
[----:B------:R-:W-:-:S04]  /*78d0*/  FADD.FTZ R5, -R4, -RZ ;  /* 0x800000ff04057221 */ /* 0x000fc80000010100 */
[----:B------:R-:W-:-:S07]  /*78e0*/  FFMA R12, R12, R5, R12 ;  /* 0x000000050c0c7223 */ /* 0x000fce000000000c */
.L_x_45:
[----:B------:R-:W-:Y:S05]  /*78f0*/  BSYNC B1 ;  /* 0x0000000000017941 */ /* 0x000fea0003800000 */
.L_x_43:
[----:B------:R-:W-:Y:S01]  /*7900*/  FSETP.GEU.AND P0, PT, |R11|, 1.175494350822287508e-38, PT ;  /* 0x008000000b00780b */ /* 0x000fe20003f0e200 */
[----:B------:R-:W-:-:S12]  /*7910*/  ULDC UR4, c[0x0][0x600] ;  /* 0x0001800000047ab9 */ /* 0x000fd80000000800 */
[----:B------:R-:W-:-:S04]  /*7920*/  @!P0 FMUL R11, R11, 16777216 ;  /* 0x4b8000000b0b8820 */ /* 0x000fc80000400000 */
[----:B------:R-:W1:Y:S02]  /*7930*/  MUFU.LG2 R4, R11 ;  /* 0x0000000b00047308 */ /* 0x000e640000000c00 */
[----:B-1----:R-:W-:-:S04]  /*7940*/  @!P0 FADD R4, R4, -24 ;  /* 0xc1c0000004048421 */ /* 0x002fc80000000000 */
[----:B------:R-:W-:-:S04]  /*7950*/  FMUL R7, R4, 0.69314718246459960938 ;  /* 0x3f31721804077820 */ /* 0x000fc80000400000 */
[----:B------:R-:W-:-:S07]  /*7960*/  FFMA R7, R0, UR4, R7 ;  /* 0x0000000400077c23 */ /* 0x000fce0008000007 */
.L_x_42:
[----:B------:R-:W-:Y:S05]  /*7970*/  BSYNC B0 ;  /* 0x0000000000007941 */ /* 0x000fea0003800000 */
.L_x_41:
[----:B------:R-:W-:Y:S01]  /*7980*/  FSETP.NE.AND P0, PT, R20, -R21, PT ;  /* 0x800000151400720b */ /* 0x000fe20003f05000 */
[----:B------:R-:W-:Y:S01]  /*7990*/  ULDC UR4, c[0x0][0x608] ;  /* 0x0001820000047ab9 */ /* 0x000fe20000000800 */
[----:B------:R-:W-:Y:S01]  /*79a0*/  BSSY B0, `(.L_x_46) ;  /* 0x0000059000007945 */ /* 0x000fe20003800000 */
[----:B------:R-:W-:-:S04]  /*79b0*/  FMUL R12, R12, UR4 ;  /* 0x000000040c0c7c20 */ /* 0x000fc80008400000 */
        /* <DEDUP_REMOVED lines=64> */
[----:B------:R-:W-:Y:S06]  /*7dc0*/  @!P0 BRA `(.L_x_47) ;  /* 0x0000000000588947 */ /* 0x000fec0003800000 */
        /* <DEDUP_REMOVED lines=8> */
[----:B------:R-:W-:Y:S01]  /*7e50*/  MOV R9, R12 ;  /* 0x0000000c00097202 */ /* 0x000fe20000000f00 */
[----:B------:R-:W-:Y:S06]  /*7e60*/  BRA `(.L_x_50) ;  /* 0x0000000000107947 */ /* 0x000fec0003800000 */
.L_x_49:
[----:B------:R-:W1:Y:S02]  /*7e70*/  MUFU.RCP R9, R8 ;  /* 0x0000000800097308 */ /* 0x000e640000001000 */
[----:B-1----:R-:W-:-:S04]  /*7e80*/  FFMA R0, R8, R9, -1 ;  /* 0xbf80000008007423 */ /* 0x002fc80000000009 */
[----:B------:R-:W-:-:S04]  /*7e90*/  FADD.FTZ R0, -R0, -RZ ;  /* 0x800000ff00007221 */ /* 0x000fc80000010100 */
[----:B------:R-:W-:-:S07]  /*7ea0*/  FFMA R9, R9, R0, R9 ;  /* 0x0000000009097223 */ /* 0x000fce0000000009 */
.L_x_50:
[----:B------:R-:W-:Y:S05]  /*7eb0*/  BSYNC B1 ;  /* 0x0000000000017941 */ /* 0x000fea0003800000 */
.L_x_48:
[----:B------:R-:W-:Y:S01]  /*7ec0*/  FSETP.GEU.AND P0, PT, |R8|, 1.175494350822287508e-38, PT ;  /* 0x008000000800780b */ /* 0x000fe20003f0e200 */
[----:B------:R-:W-:-:S12]  /*7ed0*/  ULDC UR4, c[0x0][0x600] ;  /* 0x0001800000047ab9 */ /* 0x000fd80000000800 */
[----:B------:R-:W-:-:S04]  /*7ee0*/  @!P0 FMUL R8, R8, 16777216 ;  /* 0x4b80000008088820 */ /* 0x000fc80000400000 */
[----:B------:R-:W1:Y:S02]  /*7ef0*/  MUFU.LG2 R0, R8 ;  /* 0x0000000800007308 */ /* 0x000e640000000c00 */
[----:B-1----:R-:W-:-:S04]  /*7f00*/  @!P0 FADD R0, R0, -24 ;  /* 0xc1c0000000008421 */ /* 0x002fc80000000000 */
[----:B------:R-:W-:-:S04]  /*7f10*/  FMUL R0, R0, 0.69314718246459960938 ;  /* 0x3f31721800007820 */ /* 0x000fc80000400000 */
[----:B------:R-:W-:-:S07]  /*7f20*/  FFMA R6, R3, UR4, R0 ;  /* 0x0000000403067c23 */ /* 0x000fce0008000000 */
.L_x_47:
[----:B------:R-:W-:Y:S05]  /*7f30*/  BSYNC B0 ;  /* 0x0000000000007941 */ /* 0x000fea0003800000 */
.L_x_46:
[----:B------:R-:W1:Y:S01]  /*7f40*/  S2UR UR5, SR_CgaCtaId ;  /* 0x00000000000579c3 */ /* 0x000e620000008800 */
[----:B------:R-:W-:Y:S01]  /*7f50*/  R2UR UR6, R19 ;  /* 0x00000000130672ca */ /* 0x000fe200000e0000 */
[----:B------:R-:W-:Y:S01]  /*7f60*/  UMOV UR4, 0x400 ;  /* 0x0000040000047882 */ /* 0x000fe20000000000 */
[----:B------:R-:W-:Y:S01]  /*7f70*/  R2UR UR7, R216 ;  /* 0x00000000d80772ca */ /* 0x000fe200000e0000 */
[----:B------:R-:W-:Y:S01]  /*7f80*/  USHF.L.U32 UR42, UR61, 0x6, URZ ;  /* 0x000000063d2a7899 */ /* 0x000fe2000800063f */
[----:B------:R-:W-:Y:S02]  /*7f90*/  R2UR UR8, R23 ;  /* 0x00000000170872ca */ /* 0x000fe400000e0000 */
[----:B------:R-:W-:-:S07]  /*7fa0*/  LOP3.LUT P0, RZ, R2, 0x3, RZ, 0xc0, !PT ;  /* 0x0000000302ff7812 */ /* 0x000fce000780c0ff */
[----:B------:R-:W-:Y:S02]  /*7fb0*/  UISETP.NE.AND UP0, UPT, UR6, 0x1, UPT ;  /* 0x000000010600788c */ /* 0x000fe4000bf05270 */
[----:B------:R-:W-:Y:S01]  /*7fc0*/  MOV R0, UR7 ;  /* 0x0000000700007c02 */ /* 0x000fe20008000f00 */
[----:B------:R-:W-:-:S03]  /*7fd0*/  UISETP.NE.AND UP1, UPT, UR6, 0x2, UPT ;  /* 0x000000020600788c */ /* 0x000fc6000bf25270 */
[----:B------:R-:W-:Y:S01]  /*7fe0*/  SHF.L.U32 R0, R0, 0x1f, RZ ;  /* 0x0000001f00007819 */ /* 0x000fe200000006ff */
[----:B-1----:R-:W-:-:S04]  /*7ff0*/  ULEA UR4, UR5, UR4, 0x18 ;  /* 0x0000000405047291 */ /* 0x002fc8000f8ec03f */
[----:B------:R-:W-:Y:S02]  /*8000*/  @!UP0 ULOP3.LUT UP2, URZ, UR46, 0x2, URZ, 0xc0, !UPT ;  /* 0x000000022e3f8892 */ /* 0x000fe4000f84c03f */
[----:B------:R-:W-:Y:S02]  /*8010*/  ULEA UR4, UR6, UR4, 0x3 ;  /* 0x0000000406047291 */ /* 0x000fe4000f8e183f */
[----:B------:R-:W-:Y:S02]  /*8020*/  @!UP0 ULOP3.LUT UR46, UR46, 0x1, URZ, 0xc0, !UPT ;  /* 0x000000012e2e8892 */ /* 0x000fe4000f8ec03f */
[----:B------:R-:W-:Y:S02]  /*8030*/  @!UP0 USEL UR6, URZ, 0x1, UP2 ;  /* 0x000000013f068887 */ /* 0x000fe40009000000 */
[----:B------:R-:W-:Y:S02]  /*8040*/  @!UP1 UIADD3 UR7, UR46, 0x1, URZ ;  /* 0x000000012e079890 */ /* 0x000fe4000fffe03f */
[----:B------:R-:W-:Y:S01]  /*8050*/  @!UP0 ULOP3.LUT UR8, UR8, UR6, URZ, 0x3c, !UPT ;  /* 0x0000000608088292 */ /* 0x000fe2000f8e3c3f */
[----:B------:R-:W1:Y:S01]  /*8060*/  SYNCS.PHASECHK.TRANS64.TRYWAIT P1, [UR4+0x64498], R0 ;  /* 0x06449800ff0075a7 */ /* 0x000e620008020144 */
[----:B------:R-:W-:Y:S01]  /*8070*/  @!UP1 UISETP.GT.U32.AND UP2, UPT, UR7, 0x1, UPT ;  /* 0x000000010700988c */ /* 0x000fe2000bf44070 */
[----:B------:R-:W-:Y:S01]  /*8080*/  ULDC UR5, c[0x0][0x608] ;  /* 0x0001820000057ab9 */ /* 0x000fe20000000800 */
[----:B------:R-:W-:Y:S01]  /*8090*/  @!UP1 ULOP3.LUT UR46, UR46, 0x1, URZ, 0xc, !UPT ;  /* 0x000000012e2e9892 */ /* 0x000fe2000f8e0c3f */
[----:B------:R-:W-:Y:S01]  /*80a0*/  FMUL R9, R9, UR5 ;  /* 0x0000000509097c20 */ /* 0x000fe20008400000 */
[----:B------:R-:W-:-:S04]  /*80b0*/  @!UP1 USEL UR6, URZ, 0x1, !UP2 ;  /* 0x000000013f069887 */ /* 0x000fc8000d000000 */
[----:B------:R-:W-:-:S06]  /*80c0*/  @!UP1 ULOP3.LUT UR8, UR8, UR6, URZ, 0x3c, !UPT ;  /* 0x0000000608089292 */ /* 0x000fcc000f8e3c3f */
[----:B------:R-:W-:Y:S01]  /*80d0*/  MOV R23, UR8 ;  /* 0x0000000800177c02 */ /* 0x000fe20008000f00 */
[----:B-1----:R-:W-:Y:S06]  /*80e0*/  @!P1 BRA `(.L_x_51) ;  /* 0x0000004400589947 */ /* 0x002fec0003800000 */
.L_x_126:
[----:B------:R-:W-:Y:S04]  /*80f0*/  BSSY B0, `(.L_x_52) ;  /* 0x000001b000007945 */ /* 0x000fe80003800000 */
[----:B------:R-:W-:Y:S05]  /*8100*/  @P0 BRA `(.L_x_53) ;  /* 0x0000000000640947 */ /* 0x000fea0003800000 */
[----:B------:R-:W2:Y:S01]  /*8110*/  LDC R8, c[0x0][0xa10] ;  /* 0x00028400ff087b82 */ /* 0x000ea20000000800 */
[----:B-1----:R-:W-:Y:S01]  /*8120*/  LOP3.LUT R0, R2, 0x60, RZ, 0xc0, !PT ;  /* 0x0000006002007812 */ /* 0x002fe200078ec0ff */
[----:B------:R-:W-:Y:S01]  /*8130*/  ULDC UR4, c[0x0][0x288] ;  /* 0x0000a20000047ab9 */ /* 0x000fe20000000800 */
[----:B------:R-:W-:Y:S01]  /*8140*/  SHF.R.U32.HI R3, RZ, 0x2, R2 ;  /* 0x00000002ff037819 */ /* 0x000fe20000011602 */
[----:B------:R-:W-:Y:S01]  /*8150*/  ULDC.64 UR6, c[0x0][0x208] ;  /* 0x0000820000067ab9 */ /* 0x000fe20000000a00 */
[----:B------:R-:W-:Y:S02]  /*8160*/  SHF.R.U32.HI R0, RZ, 0x5, R0 ;  /* 0x00000005ff007819 */ /* 0x000fe40000011600 */
[----:B------:R-:W-:Y:S01]  /*8170*/  IADD3 R11, RZ, -UR47, RZ ;  /* 0x8000002fff0b7c10 */ /* 0x000fe2000fffe0ff */
[----:B------:R-:W1:Y:S01]  /*8180*/  LDC.64 R4, c[0x0][0x688] ;  /* 0x0001a200ff047b82 */ /* 0x000e620000000a00 */
[----:B------:R-:W-:Y:S02]  /*8190*/  LOP3.LUT R3, R3, 0x7, RZ, 0xc0, !PT ;  /* 0x0000000703037812 */ /* 0x000fe400078ec0ff */
[----:B------:R-:W-:-:S04]  /*81a0*/  SHF.L.U32 R0, R0, 0x4, RZ ;  /* 0x0000000400007819 */ /* 0x000fc800000006ff */
[----:B------:R-:W-:Y:S01]  /*81b0*/  LOP3.LUT R3, R0, 0xfffffff0, R3, 0xe2, !PT ;  /* 0xfffffff000037812 */ /* 0x000fe200078ee203 */
[----:B--2---:R-:W-:-:S03]  /*81c0*/  IMAD R11, R8, R11, UR60 ;  /* 0x0000003c080b7e24 */ /* 0x004fc6000f8e020b */
[----:B------:R-:W-:-:S04]  /*81d0*/  IADD3 R8, R3, UR42, RZ ;  /* 0x0000002a03087c10 */ /* 0x000fc8000fffe0ff */
[C---:B------:R-:W-:Y:S02]  /*81e0*/  IADD3 R0, R8.reuse, 0x8, RZ ;  /* 0x0000000808007810 */ /* 0x040fe40007ffe0ff */
[----:B------:R-:W-:Y:S01]  /*81f0*/  ISETP.GE.U32.AND P0, PT, R8, UR4, PT ;  /* 0x0000000408007c0c */ /* 0x000fe2000bf06070 */
[----:B-1----:R-:W-:Y:S01]  /*8200*/  IMAD R4, R11, R4, UR42 ;  /* 0x0000002a0b047e24 */ /* 0x002fe2000f8e0204 */
[----:B------:R-:W-:Y:S01]  /*8210*/  ISETP.GE.U32.AND P1, PT, R0, UR4, PT ;  /* 0x0000000400007c0c */ /* 0x000fe2000bf26070 */
[----:B------:R-:W-:Y:S02]  /*8220*/  ULDC.64 UR4, c[0x0][0x680] ;  /* 0x0001a00000047ab9 */ /* 0x000fe40000000a00 */
[----:B------:R-:W-:-:S05]  /*8230*/  IMAD R4, R5, UR44, R4 ;  /* 0x0000002c05047c24 */ /* 0x000fca000f8e0204 */
[----:B------:R-:W-:-:S04]  /*8240*/  IADD3 R3, P2, R3, R4, RZ ;  /* 0x0000000403037210 */ /* 0x000fc80007f5e0ff */
[----:B------:R-:W-:Y:S02]  /*8250*/  LEA.HI.X.SX32 R0, R4, RZ, 0x1, P2 ;  /* 0x000000ff04007211 */ /* 0x000fe400010f0eff */
[----:B------:R-:W-:-:S04]  /*8260*/  LEA R4, P2, R3, UR4, 0x2 ;  /* 0x0000000403047c11 */ /* 0x000fc8000f8410ff */
[----:B------:R-:W-:-:S05]  /*8270*/  LEA.HI.X R5, R3, UR5, R0, 0x2, P2 ;  /* 0x0000000503057c11 */ /* 0x000fca00090f1400 */
[----:B------:R2:W-:Y:S04]  /*8280*/  @!P0 STG.E desc[UR6][R4.64], R7 ;  /* 0x0000000704008986 */ /* 0x0005e8000c101906 */
[----:B------:R2:W-:Y:S02]  /*8290*/  @!P1 STG.E desc[UR6][R4.64+0x20], R6 ;  /* 0x0000200604009986 */ /* 0x0005e4000c101906 */
.L_x_53:
[----:B------:R-:W-:Y:S05]  /*82a0*/  BSYNC B0 ;  /* 0x0000000000007941 */ /* 0x000fea0003800000 */
.L_x_52:
[----:B------:R-:W-:Y:S01]  /*82b0*/  ULDC.64 UR4, c[0x0][0x730] ;  /* 0x0001cc0000047ab9 */ /* 0x000fe20000000a00 */
[-C--:B------:R-:W-:Y:S01]  /*82c0*/  FMUL R152, R26, R9.reuse ;  /* 0x000000091a987220 */ /* 0x080fe20000400000 */
[----:B------:R-:W-:Y:S01]  /*82d0*/  ISETP.NE.U32.AND P0, PT, RZ, UR4, PT ;  /* 0x00000004ff007c0c */ /* 0x000fe2000bf05070 */
[-C--:B------:R-:W-:Y:S01]  /*82e0*/  FMUL R153, R27, R9.reuse ;  /* 0x000000091b997220 */ /* 0x080fe20000400000 */
[-C--:B------:R-:W-:Y:S01]  /*82f0*/  FMUL R30, R30, R9.reuse ;  /* 0x000000091e1e7220 */ /* 0x080fe20000400000 */
[-C--:B------:R-:W-:Y:S01]  /*8300*/  FMUL R31, R31, R9.reuse ;  /* 0x000000091f1f7220 */ /* 0x080fe20000400000 */
[----:B------:R-:W-:Y:S01]  /*8310*/  ISETP.NE.AND.EX P0, PT, RZ, UR5, PT, P0 ;  /* 0x00000005ff007c0c */ /* 0x000fe2000bf05300 */
        /* <DEDUP_REMOVED lines=60> */
[----:B------:R-:W-:Y:S06]  /*86e0*/  @P0 BRA `(.L_x_54) ;  /* 0x0000000000280947 */ /* 0x000fec0003800000 */
[----:B------:R-:W-:Y:S02]  /*86f0*/  ULDC.64 UR4, c[0x0][0x728] ;  /* 0x0001ca0000047ab9 */ /* 0x000fe40000000a00 */
[----:B------:R-:W-:-:S04]  /*8700*/  ISETP.NE.U32.AND P0, PT, RZ, UR4, PT ;  /* 0x00000004ff007c0c */ /* 0x000fc8000bf05070 */
[----:B------:R-:W-:-:S13]  /*8710*/  ISETP.NE.AND.EX P0, PT, RZ, UR5, PT, P0 ;  /* 0x00000005ff007c0c */ /* 0x000fda000bf05300 */
[----:B------:R-:W-:Y:S05]  /*8720*/  @!P0 BRA `(.L_x_55) ;  /* 0x0000000000108947 */ /* 0x000fea0003800000 */
[----:B--2---:R-:W2:Y:S01]  /*8730*/  LDC.64 R4, c[0x0][0x728] ;  /* 0x0001ca00ff047b82 */ /* 0x004ea20000000a00 */
[----:B------:R-:W-:Y:S02]  /*8740*/  ULDC.64 UR4, c[0x0][0x208] ;  /* 0x0000820000047ab9 */ /* 0x000fe40000000a00 */
[----:B--2---:R3:W5:Y:S01]  /*8750*/  LDG.E R22, desc[UR4][R4.64] ;  /* 0x0000000404167981 */ /* 0x004762000c1e1900 */
[----:B------:R-:W-:Y:S05]  /*8760*/  BRA `(.L_x_54) ;  /* 0x0000000000087947 */ /* 0x000fea0003800000 */
.L_x_55:
[----:B------:R-:W-:Y:S02]  /*8770*/  ULDC UR4, c[0x0][0x720] ;  /* 0x0001c80000047ab9 */ /* 0x000fe40000000800 */
[----:B------:R-:W-:-:S07]  /*8780*/  MOV R22, UR4 ;  /* 0x0000000400167c02 */ /* 0x000fce0008000f00 */
.L_x_54:
[----:B-1----:R-:W-:-:S04]  /*8790*/  MOV R0, RZ ;  /* 0x000000ff00007202 */ /* 0x002fc80000000f00 */
[----:B------:R-:W-:-:S13]  /*87a0*/  LOP3.LUT P0, RZ, R0, 0x1bf, RZ, 0xc0, !PT ;  /* 0x000001bf00ff7812 */ /* 0x000fda000780c0ff */
[----:B------:R-:W-:Y:S05]  /*87b0*/  @!P0 BRA `(.L_x_56) ;  /* 0x0000000000408947 */ /* 0x000fea0003800000 */
[----:B------:R-:W-:Y:S01]  /*87c0*/  MOV R14, 0x0 ;  /* 0x00000000000e7802 */ /* 0x000fe20000000f00 */
[----:B------:R-:W-:Y:S01]  /*87d0*/  ULDC.64 UR4, c[0x4][0x70] ;  /* 0x01001c0000047ab9 */ /* 0x000fe20000000a00 */
[----:B------:R-:W-:Y:S01]  /*87e0*/  ULDC.64 UR6, c[0x4][0x8] ;  /* 0x0100020000067ab9 */ /* 0x000fe20000000a00 */
[----:B--23--:R-:W-:Y:S02]  /*87f0*/  MOV R4, UR4 ;  /* 0x0000000400047c02 */ /* 0x00cfe40008000f00 */
[----:B------:R-:W-:Y:S01]  /*8800*/  MOV R5, UR5 ;  /* 0x0000000500057c02 */ /* 0x000fe20008000f00 */
[----:B------:R-:W1:Y:S01]  /*8810*/  LDC.64 R14, c[0x4][R14] ;  /* 0x010000000e0e7b82 */ /* 0x000e620000000a00 */
[----:B------:R-:W-:Y:S01]  /*8820*/  ULDC.64 UR4, c[0x4][0x78] ;  /* 0x01001e0000047ab9 */ /* 0x000fe20000000a00 */
[----:B------:R-:W-:Y:S02]  /*8830*/  MOV R10, UR6 ;  /* 0x00000006000a7c02 */ /* 0x000fe40008000f00 */
[----:B------:R-:W-:-:S02]  /*8840*/  MOV R6, UR4 ;  /* 0x0000000400067c02 */ /* 0x000fc40008000f00 */
[----:B------:R-:W-:Y:S02]  /*8850*/  MOV R7, UR5 ;  /* 0x0000000500077c02 */ /* 0x000fe40008000f00 */
[----:B------:R-:W-:Y:S02]  /*8860*/  MOV R11, UR7 ;  /* 0x00000007000b7c02 */ /* 0x000fe40008000f00 */
[----:B------:R-:W-:Y:S02]  /*8870*/  MOV R8, 0x70 ;  /* 0x0000007000087802 */ /* 0x000fe40000000f00 */
[----:B------:R-:W-:Y:S02]  /*8880*/  MOV R12, 0x1 ;  /* 0x00000001000c7802 */ /* 0x000fe40000000f00 */
[----:B------:R-:W-:-:S07]  /*8890*/  MOV R13, RZ ;  /* 0x000000ff000d7202 */ /* 0x000fce0000000f00 */
[----:B------:R-:W-:-:S07]  /*88a0*/  LEPC R20, `(.L_x_56) ;  /* 0x000000001014794e */ /* 0x000fce0000000000 */
[----:B-1---5:R-:W-:Y:S05]  /*88b0*/  CALL.ABS.NOINC R14 ;  /* 0x000000000e007343 */ /* 0x022fea0003c00000 */
.L_x_56:
[----:B------:R-:W1:Y:S01]  /*88c0*/  S2R R3, SR_CgaCtaId ;  /* 0x0000000000037919 */ /* 0x000e620000008800 */
[----:B------:R-:W-:Y:S02]  /*88d0*/  R2UR UR4, R19 ;  /* 0x00000000130472ca */ /* 0x000fe400000e0000 */
[----:B------:R-:W-:-:S11]  /*88e0*/  MOV R0, 0x400 ;  /* 0x0000040000007802 */ /* 0x000fd60000000f00 */
[----:B--23--:R-:W-:Y:S02]  /*88f0*/  MOV R5, UR4 ;  /* 0x0000000400057c02 */ /* 0x00cfe40008000f00 */
[----:B-1----:R-:W-:-:S05]  /*8900*/  LEA R0, R3, R0, 0x18 ;  /* 0x0000000003007211 */ /* 0x002fca00078ec0ff */
[----:B------:R-:W-:-:S05]  /*8910*/  IMAD R26, R5, 0x2200, R0 ;  /* 0x00002200051a7824 */ /* 0x000fca00078e0200 */
[----:B------:R-:W-:-:S04]  /*8920*/  IADD3 R27, R26, 0x5de00, RZ ;  /* 0x0005de001a1b7810 */ /* 0x000fc80007ffe0ff */
[----:B------:R-:W-:-:S13]  /*8930*/  LOP3.LUT P0, RZ, R27, 0x1b0, RZ, 0xc0, !PT ;  /* 0x000001b01bff7812 */ /* 0x000fda000780c0ff */
[----:B------:R-:W-:Y:S05]  /*8940*/  @!P0 BRA `(.L_x_57) ;  /* 0x0000000000408947 */ /* 0x000fea0003800000 */
[----:B------:R-:W-:Y:S01]  /*8950*/  MOV R14, 0x0 ;  /* 0x00000000000e7802 */ /* 0x000fe20000000f00 */
[----:B------:R-:W-:Y:S01]  /*8960*/  ULDC.64 UR4, c[0x4][0x70] ;  /* 0x01001c0000047ab9 */ /* 0x000fe20000000a00 */
[----:B------:R-:W-:Y:S01]  /*8970*/  ULDC.64 UR6, c[0x4][0x78] ;  /* 0x01001e0000067ab9 */ /* 0x000fe20000000a00 */
[----:B------:R-:W-:Y:S02]  /*8980*/  MOV R4, UR4 ;  /* 0x0000000400047c02 */ /* 0x000fe40008000f00 */
        /* <DEDUP_REMOVED lines=12> */
.L_x_57:
[C---:B------:R-:W-:Y:S01]  /*8a50*/  SHF.L.U32 R0, R2.reuse, 0x4, RZ ;  /* 0x0000000402007819 */ /* 0x040fe200000006ff */
[----:B------:R-:W-:Y:S01]  /*8a60*/  ULDC.64 UR4, c[0x0][0x730] ;  /* 0x0001cc0000047ab9 */ /* 0x000fe20000000a00 */
[----:B------:R-:W-:Y:S02]  /*8a70*/  SHF.L.U32 R3, R2, 0x5, RZ ;  /* 0x0000000502037819 */ /* 0x000fe400000006ff */
[----:B------:R-:W-:Y:S02]  /*8a80*/  LOP3.LUT R0, R0, 0x600, RZ, 0xc0, !PT ;  /* 0x0000060000007812 */ /* 0x000fe400078ec0ff */
[----:B------:R-:W-:Y:S02]  /*8a90*/  SHF.R.U32.HI R5, RZ, 0x1, R2 ;  /* 0x00000001ff057819 */ /* 0x000fe40000011602 */
[----:B------:R-:W-:Y:S02]  /*8aa0*/  LOP3.LUT R4, R3, 0xc0, RZ, 0xc0, !PT ;  /* 0x000000c003047812 */ /* 0x000fe400078ec0ff */
[----:B------:R-:W-:-:S02]  /*8ab0*/  LOP3.LUT R0, R0, 0x20, R3, 0xf8, !PT ;  /* 0x0000002000007812 */ /* 0x000fc400078ef803 */
[----:B------:R-:W-:Y:S02]  /*8ac0*/  LOP3.LUT R5, R4, 0x8, R5, 0xf8, !PT ;  /* 0x0000000804057812 */ /* 0x000fe400078ef805 */
[----:B------:R-:W-:Y:S02]  /*8ad0*/  LOP3.LUT R4, R0, 0x100, R3, 0xf8, !PT ;  /* 0x0000010000047812 */ /* 0x000fe400078ef803 */
[----:B------:R-:W-:Y:S02]  /*8ae0*/  LOP3.LUT R0, R2, 0x7f, RZ, 0xc0, !PT ;  /* 0x0000007f02007812 */ /* 0x000fe400078ec0ff */
[----:B------:R-:W-:Y:S01]  /*8af0*/  ISETP.NE.U32.AND P0, PT, RZ, UR4, PT ;  /* 0x00000004ff007c0c */ /* 0x000fe2000bf05070 */
[----:B------:R-:W-:Y:S01]  /*8b00*/  ULDC UR4, c[0x0][0x720] ;  /* 0x0001c80000047ab9 */ /* 0x000fe20000000800 */
[----:B------:R-:W-:Y:S02]  /*8b10*/  IADD3 R0, R0, 0x1f, RZ ;  /* 0x0000001f00007810 */ /* 0x000fe40007ffe0ff */
[----:B------:R-:W-:-:S02]  /*8b20*/  ISETP.NE.AND.EX P0, PT, RZ, UR5, PT, P0 ;  /* 0x00000005ff007c0c */ /* 0x000fc4000bf05300 */
[----:B------:R-:W-:Y:S02]  /*8b30*/  SHF.L.U32 R6, R2, 0x2, RZ ;  /* 0x0000000202067819 */ /* 0x000fe400000006ff */
[----:B------:R-:W-:Y:S02]  /*8b40*/  ISETP.GT.U32.AND P1, PT, R0, 0x3e, PT ;  /* 0x0000003e0000780c */ /* 0x000fe40003f24070 */
[----:B-----5:R-:W-:Y:S02]  /*8b50*/  FSEL R3, R22, UR4, !P0 ;  /* 0x0000000416037c08 */ /* 0x020fe4000c000000 */
[----:B------:R-:W-:Y:S02]  /*8b60*/  LOP3.LUT R5, R5, 0x18, R6, 0x78, !PT ;  /* 0x0000001805057812 */ /* 0x000fe400078e7806 */
[----:B------:R-:W-:Y:S01]  /*8b70*/  LOP3.LUT P0, RZ, R2, 0x4, RZ, 0xc0, !PT ;  /* 0x0000000402ff7812 */ /* 0x000fe2000780c0ff */
[----:B------:R-:W-:Y:S01]  /*8b80*/  FMUL R7, R30, R3 ;  /* 0x000000031e077220 */ /* 0x000fe20000400000 */
[----:B------:R-:W-:Y:S01]  /*8b90*/  LOP3.LUT R0, R4, R5, RZ, 0xfc, !PT ;  /* 0x0000000504007212 */ /* 0x000fe200078efcff */
        /* <DEDUP_REMOVED lines=127> */
[----:B------:R-:W-:-:S02]  /*9390*/  MOV R3, 0x20 ;  /* 0x0000002000037802 */ /* 0x000fc40000000f00 */
[----:B------:R-:W-:Y:S02]  /*93a0*/  F2FP.BF16.F32.PACK_AB R11, R20, R11 ;  /* 0x0000000b140b723e */ /* 0x000fe400000010ff */
[----:B------:R-:W-:Y:S02]  /*93b0*/  F2FP.BF16.F32.PACK_AB R5, R6, R5 ;  /* 0x000000050605723e */ /* 0x000fe400000010ff */
[----:B------:R-:W-:Y:S02]  /*93c0*/  F2FP.BF16.F32.PACK_AB R7, R8, R7 ;  /* 0x000000070807723e */ /* 0x000fe400000010ff */
[----:B------:R-:W-:Y:S02]  /*93d0*/  F2FP.BF16.F32.PACK_AB R9, R10, R9 ;  /* 0x000000090a09723e */ /* 0x000fe400000010ff */
[----:B------:R-:W-:Y:S02]  /*93e0*/  SEL R20, R3, 0xffffffe0, !P0 ;  /* 0xffffffe003147807 */ /* 0x000fe40004000000 */
[----:B------:R-:W-:-:S02]  /*93f0*/  F2FP.BF16.F32.PACK_AB R4, R25, R4 ;  /* 0x000000041904723e */ /* 0x000fc400000010ff */
[----:B------:R-:W-:Y:S02]  /*9400*/  F2FP.BF16.F32.PACK_AB R6, R29, R28 ;  /* 0x0000001c1d06723e */ /* 0x000fe400000010ff */
[----:B------:R-:W-:Y:S02]  /*9410*/  F2FP.BF16.F32.PACK_AB R8, R33, R32 ;  /* 0x000000202108723e */ /* 0x000fe400000010ff */
[----:B------:R-:W-:Y:S02]  /*9420*/  F2FP.BF16.F32.PACK_AB R10, R37, R36 ;  /* 0x00000024250a723e */ /* 0x000fe400000010ff */
[C---:B------:R-:W-:Y:S02]  /*9430*/  LEA R27, R0.reuse, R27, 0x1 ;  /* 0x0000001b001b7211 */ /* 0x040fe400078e08ff */
[----:B------:R-:W-:Y:S01]  /*9440*/  LEA R3, R0, R26, 0x1 ;  /* 0x0000001a00037211 */ /* 0x000fe200078e08ff */
[----:B------:R-:W-:Y:S06]  /*9450*/  @P1 BRA `(.L_x_58) ;  /* 0x0000000000041947 */ /* 0x000fec0003800000 */
[----:B------:R-:W-:-:S04]  /*9460*/  DEPBAR.LE SB0, 0x1 ;  /* 0x000080400000791a */ /* 0x000fc80000000000 */
.L_x_58:
[----:B------:R-:W-:Y:S05]  /*9470*/  WARPSYNC.ALL ;  /* 0x0000000000007948 */ /* 0x000fea0003800000 */
[----:B------:R-:W-:Y:S01]  /*9480*/  BAR.SYNC.DEFER_BLOCKING 0x1, 0x80 ;  /* 0x0042000000007b1d */ /* 0x000fe20000010000 */
[----:B------:R-:W-:Y:S02]  /*9490*/  IADD3 R0, R27, R20, RZ ;  /* 0x000000141b007210 */ /* 0x000fe40007ffe0ff */
[----:B------:R-:W-:Y:S02]  /*94a0*/  F2FP.BF16.F32.PACK_AB R12, R12, R15 ;  /* 0x0000000f0c0c723e */ /* 0x000fe400000010ff */
[----:B------:R-:W-:Y:S01]  /*94b0*/  F2FP.BF16.F32.PACK_AB R13, R13, R42 ;  /* 0x0000002a0d0d723e */ /* 0x000fe200000010ff */
[----:B------:R-:W-:Y:S01]  /*94c0*/  BSSY B0, `(.L_x_59) ;  /* 0x000001e000007945 */ /* 0x000fe20003800000 */
[----:B------:R-:W-:-:S02]  /*94d0*/  F2FP.BF16.F32.PACK_AB R14, R14, R21 ;  /* 0x000000150e0e723e */ /* 0x000fc400000010ff */
[----:B------:R-:W-:Y:S02]  /*94e0*/  F2FP.BF16.F32.PACK_AB R15, R47, R46 ;  /* 0x0000002e2f0f723e */ /* 0x000fe400000010ff */
[----:B------:R-:W-:Y:S02]  /*94f0*/  F2FP.BF16.F32.PACK_AB R28, R49, R48 ;  /* 0x00000030311c723e */ /* 0x000fe400000010ff */
[----:B------:R-:W-:Y:S02]  /*9500*/  F2FP.BF16.F32.PACK_AB R29, R51, R50 ;  /* 0x00000032331d723e */ /* 0x000fe400000010ff */
[----:B------:R-:W-:Y:S02]  /*9510*/  F2FP.BF16.F32.PACK_AB R30, R30, R35 ;  /* 0x000000231e1e723e */ /* 0x000fe400000010ff */
[----:B------:R-:W-:Y:S02]  /*9520*/  F2FP.BF16.F32.PACK_AB R31, R31, R54 ;  /* 0x000000361f1f723e */ /* 0x000fe400000010ff */
[----:B------:R-:W-:Y:S01]  /*9530*/  IADD3 R20, R20, 0x1000, R27 ;  /* 0x0000100014147810 */ /* 0x000fe20007ffe01b */
[----:B------:R1:W-:Y:S04]  /*9540*/  STSM.16.M88.4 [R3+0x5de00], R4 ;  /* 0x05de000403007844 */ /* 0x0003e80000000200 */
[----:B------:R1:W-:Y:S01]  /*9550*/  STSM.16.M88.4 [R0], R8 ;  /* 0x0000000800007844 */ /* 0x0003e20000000200 */
[----:B------:R-:W-:Y:S01]  /*9560*/  @!PT LDS RZ, [RZ] ;  /* 0x00000000fffff984 */ /* 0x000fe20000000800 */
[----:B------:R-:W-:Y:S01]  /*9570*/  @!PT LDS RZ, [RZ] ;  /* 0x00000000fffff984 */ /* 0x000fe20000000800 */
[----:B------:R-:W-:Y:S01]  /*9580*/  @!PT LDS RZ, [RZ] ;  /* 0x00000000fffff984 */ /* 0x000fe20000000800 */
[----:B------:R-:W-:Y:S01]  /*9590*/  @!PT LDS RZ, [RZ] ;  /* 0x00000000fffff984 */ /* 0x000fe20000000800 */
[----:B------:R2:W-:Y:S06]  /*95a0*/  MEMBAR.ALL.CTA ;  /* 0x0000000000007992 */ /* 0x0005ec0000008000 */
[----:B--2---:R-:W2:Y:S02]  /*95b0*/  FENCE.VIEW.ASYNC.S ;  /* 0x00000000000073c6 */ /* 0x004ea40000000000 */
[----:B--2---:R-:W-:Y:S06]  /*95c0*/  BAR.SYNC.DEFER_BLOCKING 0x1, 0x80 ;  /* 0x0042000000007b1d */ /* 0x004fec0000010000 */
[----:B------:R-:W-:Y:S05]  /*95d0*/  @P1 BRA `(.L_x_60) ;  /* 0x0000000000301947 */ /* 0x000fea0003800000 */
[----:B------:R-:W-:Y:S01]  /*95e0*/  R2UR UR40, R26 ;  /* 0x000000001a2872ca */ /* 0x000fe200000e0000 */
[----:B------:R-:W-:Y:S01]  /*95f0*/  ULDC.64 UR8, c[0x0][0x198] ;  /* 0x0000660000087ab9 */ /* 0x000fe20000000a00 */
[----:B------:R-:W-:Y:S02]  /*9600*/  UIADD3 UR43, -UR47, URZ, URZ ;  /* 0x0000003f2f2b7290 */ /* 0x000fe4000fffe13f */
[----:B------:R-:W-:Y:S01]  /*9610*/  UIADD3 UR6, UP0, UR8, 0x670, URZ ;  /* 0x0000067008067890 */ /* 0x000fe2000ff1e03f */
[----:B------:R-:W-:Y:S01]  /*9620*/  ULDC UR4, c[0x0][0xa10] ;  /* 0x0002840000047ab9 */ /* 0x000fe20000000800 */
[----:B------:R-:W-:Y:S01]  /*9630*/  UMOV UR41, URZ ;  /* 0x0000003f00297c82 */ /* 0x000fe20008000000 */
[----:B------:R-:W-:Y:S02]  /*9640*/  UIMAD UR43, UR4, UR43, UR60 ;  /* 0x0000002b042b72a4 */ /* 0x000fe4000f8e023c */
[----:B------:R-:W-:-:S04]  /*9650*/  UIADD3.X UR7, URZ, UR9, URZ, UP0, !UPT ;  /* 0x000000093f077290 */ /* 0x000fc800087fe43f */
[----:B------:R-:W-:-:S09]  /*9660*/  UIADD3 UR40, UR40, 0x5de00, URZ ;  /* 0x0005de0028287890 */ /* 0x000fd2000fffe03f */
[----:B------:R2:W-:Y:S01]  /*9670*/  UTMASTG.4D [UR40], [UR6] ;  /* 0x00000028060073b5 */ /* 0x0005e20008018000 */
[----:B------:R0:W-:Y:S01]  /*9680*/  UTMACMDFLUSH ;  /* 0x00000000000079b7 */ /* 0x0001e20000000000 */
[----:B--2---:R-:W-:-:S04]  /*9690*/  DEPBAR.LE SB0, 0x1 ;  /* 0x000080400000791a */ /* 0x004fc80000000000 */
.L_x_60:
[----:B------:R-:W-:Y:S05]  /*96a0*/  BSYNC B0 ;  /* 0x0000000000007941 */ /* 0x000fea0003800000 */
.L_x_59:
[----:B------:R-:W-:Y:S01]  /*96b0*/  BAR.SYNC.DEFER_BLOCKING 0x1, 0x80 ;  /* 0x0042000000007b1d */ /* 0x000fe20000010000 */
[----:B-1----:R-:W-:Y:S02]  /*96c0*/  F2FP.BF16.F32.PACK_AB R4, R57, R56 ;  /* 0x000000383904723e */ /* 0x002fe400000010ff */
[----:B------:R-:W-:Y:S02]  /*96d0*/  F2FP.BF16.F32.PACK_AB R5, R59, R58 ;  /* 0x0000003a3b05723e */ /* 0x000fe400000010ff */
[----:B------:R-:W-:Y:S01]  /*96e0*/  F2FP.BF16.F32.PACK_AB R6, R61, R60 ;  /* 0x0000003c3d06723e */ /* 0x000fe200000010ff */
[----:B------:R-:W-:Y:S01]  /*96f0*/  BSSY B0, `(.L_x_61) ;  /* 0x000001e000007945 */ /* 0x000fe20003800000 */
[----:B------:R-:W-:Y:S02]  /*9700*/  F2FP.BF16.F32.PACK_AB R7, R63, R62 ;  /* 0x0000003e3f07723e */ /* 0x000fe400000010ff */
[----:B------:R-:W-:Y:S02]  /*9710*/  F2FP.BF16.F32.PACK_AB R8, R65, R64 ;  /* 0x000000404108723e */ /* 0x000fe400000010ff */
[----:B------:R-:W-:-:S02]  /*9720*/  F2FP.BF16.F32.PACK_AB R9, R67, R66 ;  /* 0x000000424309723e */ /* 0x000fc400000010ff */
[----:B------:R-:W-:Y:S02]  /*9730*/  F2FP.BF16.F32.PACK_AB R10, R69, R68 ;  /* 0x00000044450a723e */ /* 0x000fe400000010ff */
[----:B------:R-:W-:Y:S01]  /*9740*/  F2FP.BF16.F32.PACK_AB R11, R71, R70 ;  /* 0x00000046470b723e */ /* 0x000fe200000010ff */
        /* <DEDUP_REMOVED lines=15> */
[----:B------:R-:W-:Y:S01]  /*9840*/  UMOV UR9, 0x20 ;  /* 0x0000002000097882 */ /* 0x000fe20000000000 */
[----:B------:R-:W-:Y:S02]  /*9850*/  UIMAD UR11, UR4, UR11, UR60 ;  /* 0x0000000b040b72a4 */ /* 0x000fe4000f8e023c */
[----:B------:R-:W-:Y:S01]  /*9860*/  UIADD3.X UR7, URZ, UR13, URZ, UP0, !UPT ;  /* 0x0000000d3f077290 */ /* 0x000fe200087fe43f */
[----:B------:R-:W-:-:S03]  /*9870*/  UMOV UR10, UR42 ;  /* 0x0000002a000a7c82 */ /* 0x000fc60008000000 */
[----:B------:R-:W-:Y:S01]  /*9880*/  UIADD3 UR8, UR8, 0x5ee00, URZ ;  /* 0x0005ee0008087890 */ /* 0x000fe2000fffe03f */
[----:B------:R-:W-:-:S08]  /*9890*/  UMOV UR12, UR44 ;  /* 0x0000002c000c7c82 */ /* 0x000fd00008000000 */
[----:B------:R2:W-:Y:S01]  /*98a0*/  UTMASTG.4D [UR8], [UR6] ;  /* 0x00000008060073b5 */ /* 0x0005e20008018000 */
[----:B------:R0:W-:Y:S01]  /*98b0*/  UTMACMDFLUSH ;  /* 0x00000000000079b7 */ /* 0x0001e20000000000 */
[----:B--2---:R-:W-:-:S04]  /*98c0*/  DEPBAR.LE SB0, 0x1 ;  /* 0x000080400000791a */ /* 0x004fc80000000000 */
.L_x_62:
[----:B------:R-:W-:Y:S05]  /*98d0*/  BSYNC B0 ;  /* 0x0000000000007941 */ /* 0x000fea0003800000 */
.L_x_61:
        /* <DEDUP_REMOVED lines=10> */
[----:B------:R1:W-:Y:S04]  /*9980*/  STSM.16.M88.4 [R27], R4 ;  /* 0x000000041b007844 */ /* 0x0003e80000000200 */
        /* <DEDUP_REMOVED lines=23> */
.L_x_64:
[----:B------:R-:W-:Y:S05]  /*9b00*/  BSYNC B0 ;  /* 0x0000000000007941 */ /* 0x000fea0003800000 */
.L_x_63:
        /* <DEDUP_REMOVED lines=34> */
.L_x_66:
[----:B------:R-:W-:Y:S05]  /*9d30*/  BSYNC B0 ;  /* 0x0000000000007941 */ /* 0x000fea0003800000 */
.L_x_65:
[----:B------:R-:W-:Y:S01]  /*9d40*/  BAR.SYNC.DEFER_BLOCKING 0x1, 0x80 ;  /* 0x0042000000007b1d */ /* 0x000fe20000010000 */
[----:B------:R-:W-:Y:S02]  /*9d50*/  F2FP.BF16.F32.PACK_AB R112, R113, R112 ;  /* 0x000000707170723e */ /* 0x000fe400000010ff */
[----:B------:R-:W-:Y:S02]  /*9d60*/  F2FP.BF16.F32.PACK_AB R113, R115, R114 ;  /* 0x000000727371723e */ /* 0x000fe400000010ff */
[----:B-1----:R-:W-:Y:S01]  /*9d70*/  F2FP.BF16.F32.PACK_AB R12, R105, R104 ;  /* 0x00000068690c723e */ /* 0x002fe200000010ff */
        /* <DEDUP_REMOVED lines=30> */
.L_x_68:
[----:B------:R-:W-:Y:S05]  /*9f60*/  BSYNC B0 ;  /* 0x0000000000007941 */ /* 0x000fea0003800000 */
.L_x_67:
[----:B------:R-:W-:Y:S01]  /*9f70*/  BAR.SYNC.DEFER_BLOCKING 0x1, 0x80 ;  /* 0x0042000000007b1d */ /* 0x000fe20000010000 */
[----:B------:R-:W-:Y:S02]  /*9f80*/  F2FP.BF16.F32.PACK_AB R120, R121, R120 ;  /* 0x000000787978723e */ /* 0x000fe400000010ff */
        /* <DEDUP_REMOVED lines=15> */
[----:B---3--:R-:W3:Y:S02]  /*a080*/  FENCE.VIEW.ASYNC.S ;  /* 0x00000000000073c6 */ /* 0x008ee40000000000 */
[----:B---3--:R-:W-:Y:S06]  /*a090*/  BAR.SYNC.DEFER_BLOCKING 0x1, 0x80 ;  /* 0x0042000000007b1d */ /* 0x008fec0000010000 */
        /* <DEDUP_REMOVED lines=14> */
[----:B---3--:R-:W-:-:S04]  /*a180*/  DEPBAR.LE SB0, 0x1 ;  /* 0x000080400000791a */ /* 0x008fc80000000000 */
.L_x_70:
[----:B------:R-:W-:Y:S05]  /*a190*/  BSYNC B0 ;  /* 0x0000000000007941 */ /* 0x000fea0003800000 */
.L_x_69:
        /* <DEDUP_REMOVED lines=17> */
[----:B----4-:R-:W4:Y:S02]  /*a2b0*/  FENCE.VIEW.ASYNC.S ;  /* 0x00000000000073c6 */ /* 0x010f240000000000 */
[----:B----4-:R-:W-:Y:S06]  /*a2c0*/  BAR.SYNC.DEFER_BLOCKING 0x1, 0x80 ;  /* 0x0042000000007b1d */ /* 0x010fec0000010000 */
        /* <DEDUP_REMOVED lines=14> */
[----:B----4-:R-:W-:-:S04]  /*a3b0*/  DEPBAR.LE SB0, 0x1 ;  /* 0x000080400000791a */ /* 0x010fc80000000000 */
.L_x_72:
[----:B------:R-:W-:Y:S05]  /*a3c0*/  BSYNC B0 ;  /* 0x0000000000007941 */ /* 0x000fea0003800000 */
.L_x_71:
[----:B------:R-:W-:Y:S06]  /*a3d0*/  BAR.SYNC.DEFER_BLOCKING 0x1, 0x80 ;  /* 0x0042000000007b1d */ /* 0x000fec0000010000 */
[----:B------:R-:W-:Y:S01]  /*a3e0*/  BSSY B0, `(.L_x_73) ;  /* 0x0000018000007945 */ /* 0x000fe20003800000 */
[----:B------:R4:W-:Y:S04]  /*a3f0*/  STSM.16.M88.4 [R27+0x1000], R136 ;  /* 0x001000881b007844 */ /* 0x0009e80000000200 */
[----:B------:R4:W-:Y:S01]  /*a400*/  STSM.16.M88.4 [R20], R144 ;  /* 0x0000009014007844 */ /* 0x0009e20000000200 */
[----:B------:R-:W-:Y:S01]  /*a410*/  @!PT LDS RZ, [RZ] ;  /* 0x00000000fffff984 */ /* 0x000fe20000000800 */
[----:B------:R-:W-:Y:S01]  /*a420*/  @!PT LDS RZ, [RZ] ;  /* 0x00000000fffff984 */ /* 0x000fe20000000800 */
[----:B------:R-:W-:Y:S01]  /*a430*/  @!PT LDS RZ, [RZ] ;  /* 0x00000000fffff984 */ /* 0x000fe20000000800 */
[----:B------:R-:W-:Y:S01]  /*a440*/  @!PT LDS RZ, [RZ] ;  /* 0x00000000fffff984 */ /* 0x000fe20000000800 */
[----:B------:R5:W-:Y:S06]  /*a450*/  MEMBAR.ALL.CTA ;  /* 0x0000000000007992 */ /* 0x000bec0000008000 */
[----:B-----5:R-:W5:Y:S02]  /*a460*/  FENCE.VIEW.ASYNC.S ;  /* 0x00000000000073c6 */ /* 0x020f640000000000 */
[----:B-----5:R-:W-:Y:S06]  /*a470*/  BAR.SYNC.DEFER_BLOCKING 0x1, 0x80 ;  /* 0x0042000000007b1d */ /* 0x020fec0000010000 */
        /* <DEDUP_REMOVED lines=12> */
[----:B------:R1:W-:Y:S02]  /*a540*/  UTMASTG.4D [UR8], [UR6] ;  /* 0x00000008060073b5 */ /* 0x0003e40008018000 */
[----:B-1----:R0:W-:Y:S02]  /*a550*/  UTMACMDFLUSH ;  /* 0x00000000000079b7 */ /* 0x0021e40000000000 */
.L_x_74:
[----:B------:R-:W-:Y:S05]  /*a560*/  BSYNC B0 ;  /* 0x0000000000007941 */ /* 0x000fea0003800000 */
.L_x_73:
[----:B------:R-:W-:Y:S01]  /*a570*/  R2UR UR4, R19 ;  /* 0x00000000130472ca */ /* 0x000fe200000e0000 */
[----:B------:R-:W5:Y:S01]  /*a580*/  S2UR UR6, SR_CgaCtaId ;  /* 0x00000000000679c3 */ /* 0x000f620000008800 */
[----:B------:R-:W-:Y:S01]  /*a590*/  R2UR UR7, R216 ;  /* 0x00000000d80772ca */ /* 0x000fe200000e0000 */
[----:B------:R-:W-:Y:S01]  /*a5a0*/  UMOV UR5, 0x400 ;  /* 0x0000040000057882 */ /* 0x000fe20000000000 */
[----:B------:R-:W-:-:S09]  /*a5b0*/  DEPBAR.LE SB0, 0x0 ;  /* 0x000080000000791a */ /* 0x000fd20000000000 */
[----:B------:R-:W-:Y:S02]  /*a5c0*/  ULEA UR4, UR4, 0xfffffff8, 0x3 ;  /* 0xfffffff804047891 */ /* 0x000fe4000f8e183f */
[----:B------:R-:W-:Y:S02]  /*a5d0*/  ULOP3.LUT UR7, UR7, 0x1, URZ, 0x3c, !UPT ;  /* 0x0000000107077892 */ /* 0x000fe4000f8e3c3f */
[----:B------:R-:W-:-:S04]  /*a5e0*/  ULOP3.LUT UR4, UR4, 0x8, URZ, 0xc0, !UPT ;  /* 0x0000000804047892 */ /* 0x000fc8000f8ec03f */
[----:B------:R-:W-:Y:S01]  /*a5f0*/  ULOP3.LUT UR4, UR4, 0x18, URZ, 0x3c, !UPT ;  /* 0x0000001804047892 */ /* 0x000fe2000f8e3c3f */
[----:B------:R-:W-:Y:S01]  /*a600*/  MOV R216, UR7 ;  /* 0x0000000700d87c02 */ /* 0x000fe20008000f00 */
[----:B-----5:R-:W-:-:S04]  /*a610*/  ULEA UR5, UR6, UR5, 0x18 ;  /* 0x0000000506057291 */ /* 0x020fc8000f8ec03f */
[----:B-1-3--:R-:W-:Y:S01]  /*a620*/  MOV R0, UR4 ;  /* 0x0000000400007c02 */ /* 0x00afe20008000f00 */
[----:B------:R-:W-:Y:S02]  /*a630*/  ULDC UR4, c[0x0][0xc] ;  /* 0x0000030000047ab9 */ /* 0x000fe40000000800 */
[----:B------:R-:W-:Y:S01]  /*a640*/  IADD3 R17, R17, UR4, RZ ;  /* 0x0000000411117c10 */ /* 0x000fe2000fffe0ff */
[----:B------:R-:W-:-:S03]  /*a650*/  ULDC UR4, c[0x0][0xa00] ;  /* 0x0002800000047ab9 */ /* 0x000fc60000000800 */
[----:B------:R-:W-:Y:S01]  /*a660*/  ISETP.GE.AND P0, PT, R17, UR4, PT ;  /* 0x0000000411007c0c */ /* 0x000fe2000bf06270 */
[----:B------:R1:W-:-:S12]  /*a670*/  SYNCS.ARRIVE.TRANS64.A1T0 RZ, [R0+UR5+0x64490], RZ ;  /* 0x064490ff00ff79a7 */ /* 0x0003d80008100005 */
[----:B-1----:R-:W-:Y:S05]  /*a680*/  @!P0 BRA `(.L_x_75) ;  /* 0xffffff6400788947 */ /* 0x002fea000383ffff */
[----:B------:R-:W-:Y:S05]  /*a690*/  EXIT ;  /* 0x000000000000794d */ /* 0x000fea0003800000 */
.L_x_6:
[----:B------:R-:W-:-:S08]  /*a6a0*/  NOP ;  /* 0x0000000000007918 */ /* 0x000fd00000000000 */
[----:B------:R-:W2:-:S00]  /*a6b0*/  USETMAXREG.DEALLOC.CTAPOOL 0x18 ;  /* 0x00000018000079c8 */ /* 0x000e8000080e0500 */
[----:B------:R-:W-:-:S13]  /*a6c0*/  PLOP3.LUT P3, PT, PT, PT, UP0, 0x80, 0x0 ;  /* 0x000000000000781c */ /* 0x000fda0003f6f008 */
[----:B--2---:R-:W-:Y:S05]  /*a6d0*/  @!P3 BRA `(.L_x_76) ;  /* 0x0000000800b8b947 */ /* 0x004fea0003800000 */
[----:B------:R-:W-:-:S13]  /*a6e0*/  PLOP3.LUT P2, PT, PT, PT, UP1, 0x80, 0x0 ;  /* 0x000000000000781c */ /* 0x000fda0003f4f018 */
[----:B-1----:R-:W-:Y:S05]  /*a6f0*/  @P2 EXIT ;  /* 0x000000000000294d */ /* 0x002fea0003800000 */
[----:B------:R-:W-:Y:S02]  /*a700*/  ULDC UR4, c[0x0][0xa00] ;  /* 0x0002800000047ab9 */ /* 0x000fe40000000800 */
[----:B------:R-:W-:-:S13]  /*a710*/  ISETP.GE.AND P2, PT, R17, UR4, PT ;  /* 0x0000000411007c0c */ /* 0x000fda000bf46270 */
[----:B------:R-:W-:Y:S05]  /*a720*/  @P2 EXIT ;  /* 0x000000000000294d */ /* 0x000fea0003800000 */
[----:B------:R-:W-:Y:S01]  /*a730*/  R2UR UR4, R16 ;  /* 0x00000000100472ca */ /* 0x000fe200000e0000 */
[----:B------:R-:W-:Y:S01]  /*a740*/  BSSY B0, `(.L_x_77) ;  /* 0x00000a6000007945 */ /* 0x000fe20003800000 */
[----:B------:R-:W-:Y:S01]  /*a750*/  LOP3.LUT P2, RZ, R2, 0x1f, RZ, 0xc0, !PT ;  /* 0x0000001f02ff7812 */ /* 0x000fe2000784c0ff */
[----:B------:R-:W-:Y:S01]  /*a760*/  ULDC UR21, c[0x0][0xc] ;  /* 0x0000030000157ab9 */ /* 0x000fe20000000800 */
[----:B------:R-:W-:Y:S01]  /*a770*/  MOV R4, 0x1 ;  /* 0x0000000100047802 */ /* 0x000fe20000000f00 */
[----:B------:R-:W-:Y:S01]  /*a780*/  ULDC.64 UR18, c[0x0][0x198] ;  /* 0x0000660000127ab9 */ /* 0x000fe20000000a00 */
[----:B------:R-:W-:Y:S01]  /*a790*/  PLOP3.LUT P0, PT, P2, P0, PT, 0x2a, 0x0 ;  /* 0x000000000000781c */ /* 0x000fe20001700572 */
[----:B------:R-:W-:Y:S01]  /*a7a0*/  ULDC UR22, c[0x0][0xa00] ;  /* 0x0002800000167ab9 */ /* 0x000fe20000000800 */
[----:B------:R-:W-:Y:S02]  /*a7b0*/  MOV R0, RZ ;  /* 0x000000ff00007202 */ /* 0x000fe40000000f00 */
[----:B------:R-:W-:-:S03]  /*a7c0*/  MOV R5, 0x1 ;  /* 0x0000000100057802 */ /* 0x000fc60000000f00 */
[----:B------:R-:W-:-:S12]  /*a7d0*/  ULOP3.LUT UR20, UR4, 0x2, URZ, 0xfc, !UPT ;  /* 0x0000000204147892 */ /* 0x000fd8000f8efc3f */
.L_x_92:
[----:B------:R-:W1:Y:S01]  /*a7e0*/  LDC R6, c[0x0][0xa04] ;  /* 0x00028100ff067b82 */ /* 0x000e620000000800 */
[----:B------:R-:W-:Y:S01]  /*a7f0*/  MOV R7, R17 ;  /* 0x0000001100077202 */ /* 0x000fe20000000f00 */
[----:B------:R-:W-:-:S06]  /*a800*/  UMOV UR4, 0xffffffff ;  /* 0xffffffff00047882 */ /* 0x000fcc0000000000 */
[----:B------:R-:W2:Y:S08]  /*a810*/  LDC R10, c[0x0][0xa10] ;  /* 0x00028400ff0a7b82 */ /* 0x000eb00000000800 */
[----:B------:R-:W3:Y:S01]  /*a820*/  LDC R13, c[0x0][0xa1c] ;  /* 0x00028700ff0d7b82 */ /* 0x000ee20000000800 */
[----:B-1----:R-:W-:Y:S02]  /*a830*/  ISETP.NE.AND P2, PT, R6, 0x1, PT ;  /* 0x000000010600780c */ /* 0x002fe40003f45270 */
[----:B--2---:R-:W-:-:S11]  /*a840*/  ISETP.NE.AND P3, PT, R10, 0x1, PT ;  /* 0x000000010a00780c */ /* 0x004fd60003f65270 */
[----:B------:R-:W1:Y:S01]  /*a850*/  @P2 LDC.64 R8, c[0x0][0xa08] ;  /* 0x00028200ff082b82 */ /* 0x000e620000000a00 */
[----:B---3--:R-:W-:-:S07]  /*a860*/  ISETP.NE.AND P4, PT, R13, 0x1, PT ;  /* 0x000000010d00780c */ /* 0x008fce0003f85270 */
[----:B------:R-:W2:Y:S08]  /*a870*/  @P3 LDC R12, c[0x0][0xa14] ;  /* 0x00028500ff0c3b82 */ /* 0x000eb00000000800 */
[----:B------:R-:W3:Y:S08]  /*a880*/  @P3 LDC R11, c[0x0][0xa18] ;  /* 0x00028600ff0b3b82 */ /* 0x000ef00000000800 */
[----:B------:R-:W4:Y:S01]  /*a890*/  @P4 LDC.64 R2, c[0x0][0xa20] ;  /* 0x00028800ff024b82 */ /* 0x000f220000000a00 */
[----:B-1----:R-:W-:-:S05]  /*a8a0*/  @P2 IMAD.HI.U32 R8, R17, R8, RZ ;  /* 0x0000000811082227 */ /* 0x002fca00078e00ff */
[----:B------:R-:W-:-:S04]  /*a8b0*/  @P2 SHF.R.U32.HI R7, RZ, R9, R8 ;  /* 0x00000009ff072219 */ /* 0x000fc80000011608 */
[----:B------:R-:W-:Y:S01]  /*a8c0*/  MOV R9, R7 ;  /* 0x0000000700097202 */ /* 0x000fe20000000f00 */
[----:B--2---:R-:W-:-:S05]  /*a8d0*/  @P3 IMAD.HI.U32 R8, R7, R12, RZ ;  /* 0x0000000c07083227 */ /* 0x004fca00078e00ff */
[----:B---3--:R-:W-:-:S05]  /*a8e0*/  @P3 SHF.R.U32.HI R9, RZ, R11, R8 ;  /* 0x0000000bff093219 */ /* 0x008fca0000011608 */
[----:B----4-:R-:W-:Y:S01]  /*a8f0*/  @P4 IMAD.HI.U32 R8, R9, R2, RZ ;  /* 0x0000000209084227 */ /* 0x010fe200078e00ff */
[----:B------:R-:W-:-:S04]  /*a900*/  MOV R2, R9 ;  /* 0x0000000900027202 */ /* 0x000fc80000000f00 */
[----:B------:R-:W-:Y:S02]  /*a910*/  @P4 SHF.R.U32.HI R2, RZ, R3, R8 ;  /* 0x00000003ff024219 */ /* 0x000fe40000011608 */
[----:B------:R-:W-:Y:S02]  /*a920*/  IADD3 R3, -R9, RZ, RZ ;  /* 0x000000ff09037210 */ /* 0x000fe40007ffe1ff */
[----:B------:R-:W-:-:S03]  /*a930*/  IADD3 R2, -R2, RZ, RZ ;  /* 0x000000ff02027210 */ /* 0x000fc60007ffe1ff */
[----:B------:R-:W-:Y:S02]  /*a940*/  IMAD R10, R10, R3, R7 ;  /* 0x000000030a0a7224 */ /* 0x000fe400078e0207 */
[----:B------:R-:W-:Y:S01]  /*a950*/  IMAD R2, R13, R2, R9 ;  /* 0x000000020d027224 */ /* 0x000fe200078e0209 */
[----:B------:R-:W-:Y:S06]  /*a960*/  BRA.DIV UR4, `(.L_x_78) ;  /* 0x0000001e04507947 */ /* 0x000fec000b800000 */
[----:B------:R-:W-:-:S13]  /*a970*/  ELECT P6, URZ, PT ;  /* 0x00000000003f782f */ /* 0x000fda00038c0000 */
.L_x_129:
[----:B------:R-:W-:Y:S01]  /*a980*/  IADD3 R3, -R7, RZ, RZ ;  /* 0x000000ff07037210 */ /* 0x000fe20007ffe1ff */
[----:B------:R-:W-:Y:S04]  /*a990*/  BSSY B1, `(.L_x_79) ;  /* 0x0000039000017945 */ /* 0x000fe80003800000 */
[----:B------:R-:W-:Y:S01]  /*a9a0*/  IMAD R3, R6, R3, R17 ;  /* 0x0000000306037224 */ /* 0x000fe200078e0211 */
[----:B------:R-:W-:-:S04]  /*a9b0*/  MOV R6, RZ ;  /* 0x000000ff00067202 */ /* 0x000fc80000000f00 */
[----:B------:R-:W-:Y:S01]  /*a9c0*/  SHF.L.U32 R3, R3, 0x7, RZ ;  /* 0x0000000703037819 */ /* 0x000fe200000006ff */
[----:B------:R-:W-:Y:S06]  /*a9d0*/  @!P6 BRA `(.L_x_80) ;  /* 0x0000000000d0e947 */ /* 0x000fec0003800000 */
[----:B------:R-:W1:Y:S01]  /*a9e0*/  S2R R7, SR_CgaCtaId ;  /* 0x0000000000077919 */ /* 0x000e620000008800 */
[----:B------:R-:W-:-:S04]  /*a9f0*/  MOV R6, 0x400 ;  /* 0x0000040000067802 */ /* 0x000fc80000000f00 */
[----:B-1----:R-:W-:Y:S02]  /*aa00*/  LEA R9, R7, R6, 0x18 ;  /* 0x0000000607097211 */ /* 0x002fe400078ec0ff */
[----:B------:R-:W-:Y:S02]  /*aa10*/  SHF.L.U32 R6, R5, 0x1f, RZ ;  /* 0x0000001f05067819 */ /* 0x000fe400000006ff */
[----:B------:R-:W-:-:S04]  /*aa20*/  LEA R7, R0, R9, 0x3 ;  /* 0x0000000900077211 */ /* 0x000fc800078e18ff */
[----:B------:R-:W1:Y:S02]  /*aa30*/  SYNCS.PHASECHK.TRANS64.TRYWAIT P2, [R7+URZ+0x64460], R6 ;  /* 0x06446006070075a7 */ /* 0x000e64000804017f */
[----:B-1----:R-:W-:Y:S05]  /*aa40*/  @!P2 BRA `(.L_x_81) ;  /* 0x0000001c0038a947 */ /* 0x002fea0003800000 */
.L_x_130:
[----:B------:R-:W-:Y:S01]  /*aa50*/  UPRMT UR4, UR20, 0x9910, URZ ;  /* 0x0000991014047896 */ /* 0x000fe2000800003f */
[----:B-1----:R-:W-:-:S03]  /*aa60*/  @P1 MOV R6, 0x8000 ;  /* 0x0000800000061802 */ /* 0x002fc60000000f00 */
[----:B------:R-:W-:Y:S01]  /*aa70*/  UISETP.NE.AND UP0, UPT, UR4, 0x2, UPT ;  /* 0x000000020400788c */ /* 0x000fe2000bf05270 */
[----:B------:R1:W-:Y:S05]  /*aa80*/  @P1 SYNCS.ARRIVE.TRANS64 RZ, [R7+URZ+0x64450], R6 ;  /* 0x0644500607ff19a7 */ /* 0x0003ea000800003f */
[----:B------:R-:W-:-:S13]  /*aa90*/  PLOP3.LUT P2, PT, PT, PT, UP0, 0x80, 0x0 ;  /* 0x000000000000781c */ /* 0x000fda0003f4f008 */
[----:B-1----:R-:W-:Y:S05]  /*aaa0*/  @P2 BRA `(.L_x_82) ;  /* 0x0000000000042947 */ /* 0x002fea0003800000 */
[----:B------:R-:W-:Y:S01]  /*aab0*/  BPT.TRAP 0x1 ;  /* 0x000000040000795c */ /* 0x000fe20000300000 */
.L_x_82:
[----:B------:R-:W-:Y:S05]  /*aac0*/  @P0 BRA `(.L_x_83) ;  /* 0x0000000000040947 */ /* 0x000fea0003800000 */
[----:B------:R-:W-:Y:S01]  /*aad0*/  BPT.TRAP 0x1 ;  /* 0x000000040000795c */ /* 0x000fe20000300000 */
.L_x_83:
[----:B------:R-:W-:Y:S01]  /*aae0*/  R2UR UR5, R9 ;  /* 0x00000000090572ca */ /* 0x000fe200000e0000 */
[----:B------:R-:W-:Y:S01]  /*aaf0*/  UIADD3 UR4, UP0, UR18, 0xf0, URZ ;  /* 0x000000f012047890 */ /* 0x000fe2000ff1e03f */
[----:B------:R-:W-:Y:S01]  /*ab00*/  R2UR UR8, R0 ;  /* 0x00000000000872ca */ /* 0x000fe200000e0000 */
[----:B------:R-:W-:Y:S01]  /*ab10*/  UMOV UR10, URZ ;  /* 0x0000003f000a7c82 */ /* 0x000fe20008000000 */
[----:B------:R-:W-:Y:S01]  /*ab20*/  R2UR UR9, R7 ;  /* 0x00000000070972ca */ /* 0x000fe200000e0000 */
[----:B------:R-:W-:Y:S01]  /*ab30*/  UMOV UR6, 0x0 ;  /* 0x0000000000067882 */ /* 0x000fe20000000000 */
[----:B------:R-:W-:Y:S01]  /*ab40*/  R2UR UR11, R3 ;  /* 0x00000000030b72ca */ /* 0x000fe200000e0000 */
[----:B------:R-:W-:Y:S01]  /*ab50*/  UMOV UR7, 0x10000000 ;  /* 0x1000000000077882 */ /* 0x000fe20000000000 */
[----:B------:R-:W-:Y:S01]  /*ab60*/  R2UR UR12, R10 ;  /* 0x000000000a0c72ca */ /* 0x000fe200000e0000 */
[----:B------:R-:W-:Y:S01]  /*ab70*/  UMOV UR15, 0x40 ;  /* 0x00000040000f7882 */ /* 0x000fe20000000000 */
[----:B------:R-:W-:-:S02]  /*ab80*/  R2UR UR13, R2 ;  /* 0x00000000020d72ca */ /* 0x000fc400000e0000 */
[----:B------:R-:W-:-:S03]  /*ab90*/  IADD3 R0, R0, 0x1, RZ ;  /* 0x0000000100007810 */ /* 0x000fc60007ffe0ff */
[----:B------:R-:W-:Y:S01]  /*aba0*/  ULEA UR8, UR8, UR5, 0xf ;  /* 0x0000000508087291 */ /* 0x000fe2000f8e783f */
[C---:B------:R-:W-:Y:S01]  /*abb0*/  ISETP.NE.AND P2, PT, R0.reuse, 0x2, PT ;  /* 0x000000020000780c */ /* 0x040fe20003f45270 */
[----:B------:R-:W-:Y:S02]  /*abc0*/  UIADD3 UR9, UR9, 0x64450, URZ ;  /* 0x0006445009097890 */ /* 0x000fe4000fffe03f */
[----:B------:R-:W-:Y:S01]  /*abd0*/  UIADD3.X UR5, URZ, UR19, URZ, UP0, !UPT ;  /* 0x000000133f057290 */ /* 0x000fe200087fe43f */
[----:B------:R-:W-:Y:S01]  /*abe0*/  SEL R6, RZ, 0x1, P2 ;  /* 0x00000001ff067807 */ /* 0x000fe20001000000 */
[----:B------:R-:W-:Y:S01]  /*abf0*/  UIADD3 UR14, UR8, 0x2000, URZ ;  /* 0x00002000080e7890 */ /* 0x000fe2000fffe03f */
[----:B------:R-:W-:Y:S01]  /*ac00*/  SEL R0, R0, RZ, P2 ;  /* 0x000000ff00007207 */ /* 0x000fe20001000000 */
[----:B------:R-:W-:Y:S01]  /*ac10*/  UIADD3 UR16, UR8, 0x4000, URZ ;  /* 0x0000400008107890 */ /* 0x000fe2000fffe03f */
[----:B------:R-:W-:Y:S01]  /*ac20*/  LOP3.LUT R5, R5, R6, RZ, 0x3c, !PT ;  /* 0x0000000605057212 */ /* 0x000fe200078e3cff */
[----:B------:R-:W-:Y:S01]  /*ac30*/  UIADD3 UR17, UR8, 0x6000, URZ ;  /* 0x0000600008117890 */ /* 0x000fe2000fffe03f */
[----:B------:R-:W-:-:S02]  /*ac40*/  MOV R6, 0x40 ;  /* 0x0000004000067802 */ /* 0x000fc40000000f00 */
[----:B------:R1:W-:Y:S02]  /*ac50*/  UTMALDG.4D [UR8], [UR4], desc[UR6] ;  /* 0x00000608040075b4 */ /* 0x0003e40008019000 */
[----:B-1----:R-:W-:Y:S01]  /*ac60*/  UMOV UR8, UR14 ;  /* 0x0000000e00087c82 */ /* 0x002fe20008000000 */
[----:B------:R-:W-:Y:S01]  /*ac70*/  UMOV UR10, UR15 ;  /* 0x0000000f000a7c82 */ /* 0x000fe20008000000 */
[----:B------:R-:W-:Y:S01]  /*ac80*/  UMOV UR14, 0x80 ;  /* 0x00000080000e7882 */ /* 0x000fe20000000000 */
[----:B------:R1:W-:Y:S02]  /*ac90*/  UTMALDG.4D [UR8], [UR4], desc[UR6] ;  /* 0x00000608040075b4 */ /* 0x0003e40008019000 */
[----:B-1----:R-:W-:Y:S01]  /*aca0*/  UMOV UR8, UR16 ;  /* 0x0000001000087c82 */ /* 0x002fe20008000000 */
[----:B------:R-:W-:Y:S01]  /*acb0*/  UMOV UR10, UR14 ;  /* 0x0000000e000a7c82 */ /* 0x000fe20008000000 */
[----:B------:R-:W-:Y:S01]  /*acc0*/  UMOV UR14, 0xc0 ;  /* 0x000000c0000e7882 */ /* 0x000fe20000000000 */
[----:B------:R1:W-:Y:S02]  /*acd0*/  UTMALDG.4D [UR8], [UR4], desc[UR6] ;  /* 0x00000608040075b4 */ /* 0x0003e40008019000 */
[----:B-1----:R-:W-:Y:S01]  /*ace0*/  UMOV UR8, UR17 ;  /* 0x0000001100087c82 */ /* 0x002fe20008000000 */
[----:B------:R-:W-:-:S02]  /*acf0*/  UMOV UR10, UR14 ;  /* 0x0000000e000a7c82 */ /* 0x000fc40008000000 */
[----:B------:R1:W-:Y:S02]  /*ad00*/  UTMALDG.4D [UR8], [UR4], desc[UR6] ;  /* 0x00000608040075b4 */ /* 0x0003e40008019000 */
[----:B-1----:R-:W-:Y:S01]  /*ad10*/  NOP ;  /* 0x0000000000007918 */ /* 0x002fe20000000000 */
.L_x_80:
[----:B------:R-:W-:Y:S05]  /*ad20*/  BSYNC B1 ;  /* 0x0000000000017941 */ /* 0x000fea0003800000 */
.L_x_79:
[----:B------:R-:W-:Y:S01]  /*ad30*/  LOP3.LUT P2, RZ, R4, 0xff, RZ, 0xc0, !PT ;  /* 0x000000ff04ff7812 */ /* 0x000fe2000784c0ff */
[----:B------:R-:W-:-:S12]  /*ad40*/  BSSY B1, `(.L_x_84) ;  /* 0x0000009000017945 */ /* 0x000fd80003800000 */
[----:B------:R-:W-:Y:S05]  /*ad50*/  @!P2 BRA `(.L_x_85) ;  /* 0x00000000001ca947 */ /* 0x000fea0003800000 */
[----:B------:R-:W1:Y:S01]  /*ad60*/  S2R R7, SR_CgaCtaId ;  /* 0x0000000000077919 */ /* 0x000e620000008800 */
[----:B------:R-:W-:-:S04]  /*ad70*/  MOV R4, 0x400 ;  /* 0x0000040000047802 */ /* 0x000fc80000000f00 */
[----:B-1----:R-:W-:Y:S02]  /*ad80*/  LEA R7, R7, R4, 0x18 ;  /* 0x0000000407077211 */ /* 0x002fe400078ec0ff */
[----:B------:R-:W-:Y:S02]  /*ad90*/  SHF.L.U32 R4, RZ, 0x1f, RZ ;  /* 0x0000001fff047819 */ /* 0x000fe400000006ff */
[----:B------:R1:W-:Y:S02]  /*ada0*/  SYNCS.ARRIVE.TRANS64.A1T0 RZ, [R7+URZ+0x644b0], RZ ;  /* 0x0644b0ff07ff79a7 */ /* 0x0003e4000810003f */
[----:B------:R-:W2:Y:S02]  /*adb0*/  SYNCS.PHASECHK.TRANS64.TRYWAIT P2, [R7+URZ+0x644b0], R4 ;  /* 0x0644b004070075a7 */ /* 0x000ea4000804017f */
[----:B-12---:R-:W-:Y:S05]  /*adc0*/  @!P2 BRA `(.L_x_86) ;  /* 0x00000018006ca947 */ /* 0x006fea0003800000 */
.L_x_85:
[----:B------:R-:W-:Y:S05]  /*add0*/  BSYNC B1 ;  /* 0x0000000000017941 */ /* 0x000fea0003800000 */
.L_x_84:
[----:B------:R-:W-:Y:S04]  /*ade0*/  BSSY B1, `(.L_x_87) ;  /* 0x0000037000017945 */ /* 0x000fe80003800000 */
[----:B------:R-:W-:Y:S05]  /*adf0*/  @!P6 BRA `(.L_x_88) ;  /* 0x0000000000d4e947 */ /* 0x000fea0003800000 */
[----:B-1----:R-:W1:Y:S01]  /*ae00*/  S2R R7, SR_CgaCtaId ;  /* 0x0000000000077919 */ /* 0x002e620000008800 */
[----:B------:R-:W-:Y:S02]  /*ae10*/  MOV R4, 0x400 ;  /* 0x0000040000047802 */ /* 0x000fe40000000f00 */
[----:B------:R-:W-:Y:S02]  /*ae20*/  SHF.L.U32 R9, R5, 0x1f, RZ ;  /* 0x0000001f05097819 */ /* 0x000fe400000006ff */
[----:B-1----:R-:W-:-:S04]  /*ae30*/  LEA R7, R7, R4, 0x18 ;  /* 0x0000000407077211 */ /* 0x002fc800078ec0ff */
[----:B------:R-:W-:-:S04]  /*ae40*/  LEA R4, R0, R7, 0x3 ;  /* 0x0000000700047211 */ /* 0x000fc800078e18ff */
[----:B------:R-:W1:Y:S02]  /*ae50*/  SYNCS.PHASECHK.TRANS64.TRYWAIT P2, [R4+URZ+0x64460], R9 ;  /* 0x06446009040075a7 */ /* 0x000e64000804017f */
[----:B-1----:R-:W-:Y:S05]  /*ae60*/  @!P2 BRA `(.L_x_89) ;  /* 0x000000180058a947 */ /* 0x002fea0003800000 */
.L_x_131:
[----:B------:R-:W-:Y:S01]  /*ae70*/  UPRMT UR4, UR20, 0x9910, URZ ;  /* 0x0000991014047896 */ /* 0x000fe2000800003f */
[----:B-1----:R-:W-:-:S03]  /*ae80*/  @P1 MOV R9, 0x8000 ;  /* 0x0000800000091802 */ /* 0x002fc60000000f00 */
[----:B------:R-:W-:Y:S01]  /*ae90*/  UISETP.NE.AND UP0, UPT, UR4, 0x2, UPT ;  /* 0x000000020400788c */ /* 0x000fe2000bf05270 */
[----:B------:R1:W-:Y:S05]  /*aea0*/  @P1 SYNCS.ARRIVE.TRANS64 RZ, [R4+URZ+0x64450], R9 ;  /* 0x0644500904ff19a7 */ /* 0x0003ea000800003f */
[----:B------:R-:W-:-:S13]  /*aeb0*/  PLOP3.LUT P2, PT, PT, PT, UP0, 0x80, 0x0 ;  /* 0x000000000000781c */ /* 0x000fda0003f4f008 */
[----:B-1----:R-:W-:Y:S05]  /*aec0*/  @P2 BRA `(.L_x_90) ;  /* 0x0000000000042947 */ /* 0x002fea0003800000 */
[----:B------:R-:W-:Y:S01]  /*aed0*/  BPT.TRAP 0x1 ;  /* 0x000000040000795c */ /* 0x000fe20000300000 */
.L_x_90:
[----:B------:R-:W-:Y:S05]  /*aee0*/  @P0 BRA `(.L_x_91) ;  /* 0x0000000000040947 */ /* 0x000fea0003800000 */
[----:B------:R-:W-:Y:S01]  /*aef0*/  BPT.TRAP 0x1 ;  /* 0x000000040000795c */ /* 0x000fe20000300000 */
.L_x_91:
        /* <DEDUP_REMOVED lines=11> */
[----:B------:R-:W-:Y:S02]  /*afb0*/  R2UR UR13, R2 ;  /* 0x00000000020d72ca */ /* 0x000fe400000e0000 */
[----:B------:R-:W-:-:S03]  /*afc0*/  IADD3 R0, R0, 0x1, RZ ;  /* 0x0000000100007810 */ /* 0x000fc60007ffe0ff */
[----:B------:R-:W-:Y:S01]  /*afd0*/  UIADD3 UR11, UR11, UR9, URZ ;  /* 0x000000090b0b7290 */ /* 0x000fe2000fffe03f */
[C---:B------:R-:W-:Y:S01]  /*afe0*/  ISETP.NE.AND P2, PT, R0.reuse, 0x2, PT ;  /* 0x000000020000780c */ /* 0x040fe20003f45270 */
[----:B------:R-:W-:Y:S02]  /*aff0*/  ULEA UR8, UR8, UR5, 0xf ;  /* 0x0000000508087291 */ /* 0x000fe4000f8e783f */
[----:B------:R-:W-:Y:S01]  /*b000*/  UIADD3 UR9, UR14, 0x64450, URZ ;  /* 0x000644500e097890 */ /* 0x000fe2000fffe03f */
[----:B------:R-:W-:Y:S01]  /*b010*/  SEL R2, RZ, 0x1, P2 ;  /* 0x00000001ff027807 */ /* 0x000fe20001000000 */
[----:B------:R-:W-:Y:S01]  /*b020*/  UIADD3.X UR5, URZ, UR19, URZ, UP0, !UPT ;  /* 0x000000133f057290 */ /* 0x000fe200087fe43f */
[----:B------:R-:W-:Y:S01]  /*b030*/  SEL R0, R0, RZ, P2 ;  /* 0x000000ff00007207 */ /* 0x000fe20001000000 */
[----:B------:R-:W-:Y:S01]  /*b040*/  UIADD3 UR14, UR8, 0x2000, URZ ;  /* 0x00002000080e7890 */ /* 0x000fe2000fffe03f */
[----:B------:R-:W-:Y:S01]  /*b050*/  LOP3.LUT R5, R5, R2, RZ, 0x3c, !PT ;  /* 0x0000000205057212 */ /* 0x000fe200078e3cff */
[----:B------:R-:W-:-:S02]  /*b060*/  UIADD3 UR16, UR8, 0x4000, URZ ;  /* 0x0000400008107890 */ /* 0x000fc4000fffe03f */
[----:B------:R-:W-:-:S03]  /*b070*/  UIADD3 UR17, UR8, 0x6000, URZ ;  /* 0x0000600008117890 */ /* 0x000fc6000fffe03f */
        /* <DEDUP_REMOVED lines=12> */
[----:B--2---:R-:W-:Y:S01]  /*b140*/  NOP ;  /* 0x0000000000007918 */ /* 0x004fe20000000000 */
.L_x_88:
[----:B------:R-:W-:Y:S05]  /*b150*/  BSYNC B1 ;  /* 0x0000000000017941 */ /* 0x000fea0003800000 */
.L_x_87:
[----:B------:R-:W-:Y:S02]  /*b160*/  IADD3 R17, R17, UR21, RZ ;  /* 0x0000001511117c10 */ /* 0x000fe4000fffe0ff */
[----:B-1----:R-:W-:Y:S02]  /*b170*/  PRMT R4, RZ, 0x7610, R4 ;  /* 0x00007610ff047816 */ /* 0x002fe40000000004 */
[----:B------:R-:W-:-:S13]  /*b180*/  ISETP.GE.AND P2, PT, R17, UR22, PT ;  /* 0x0000001611007c0c */ /* 0x000fda000bf46270 */
[----:B------:R-:W-:Y:S05]  /*b190*/  @!P2 BRA `(.L_x_92) ;  /* 0xfffffff40090a947 */ /* 0x000fea000383ffff */
[----:B------:R-:W-:Y:S05]  /*b1a0*/  BSYNC B0 ;  /* 0x0000000000007941 */ /* 0x000fea0003800000 */
.L_x_77:
[----:B------:R-:W-:Y:S05]  /*b1b0*/  EXIT ;  /* 0x000000000000794d */ /* 0x000fea0003800000 */
.L_x_76:
[----:B-1----:R-:W-:Y:S02]  /*b1c0*/  ULDC UR4, c[0x0][0xa00] ;  /* 0x0002800000047ab9 */ /* 0x002fe40000000800 */
[----:B------:R-:W-:-:S13]  /*b1d0*/  ISETP.GE.AND P0, PT, R17, UR4, PT ;  /* 0x0000000411007c0c */ /* 0x000fda000bf06270 */
[----:B------:R-:W-:Y:S05]  /*b1e0*/  @P0 EXIT ;  /* 0x000000000000094d */ /* 0x000fea0003800000 */
[----:B------:R-:W-:Y:S01]  /*b1f0*/  R2UR UR4, R18 ;  /* 0x00000000120472ca */ /* 0x000fe200000e0000 */
[----:B------:R-:W-:Y:S01]  /*b200*/  BSSY B0, `(.L_x_93) ;  /* 0x000011f000007945 */ /* 0x000fe20003800000 */
[----:B------:R-:W-:Y:S01]  /*b210*/  LOP3.LUT P0, RZ, R2, 0x1f, RZ, 0xc0, !PT ;  /* 0x0000001f02ff7812 */ /* 0x000fe2000780c0ff */
[----:B------:R-:W-:Y:S01]  /*b220*/  ULDC.64 UR16, c[0x0][0x198] ;  /* 0x0000660000107ab9 */ /* 0x000fe20000000a00 */
[----:B------:R-:W-:Y:S01]  /*b230*/  MOV R5, 0x1 ;  /* 0x0000000100057802 */ /* 0x000fe20000000f00 */
[----:B------:R-:W-:Y:S01]  /*b240*/  ULDC UR21, c[0x0][0xc] ;  /* 0x0000030000157ab9 */ /* 0x000fe20000000800 */
[----:B------:R-:W-:Y:S02]  /*b250*/  PLOP3.LUT P0, PT, P0, P2, PT, 0x2a, 0x0 ;  /* 0x000000000000781c */ /* 0x000fe40000704572 */
[----:B------:R-:W-:Y:S02]  /*b260*/  MOV R0, RZ ;  /* 0x000000ff00007202 */ /* 0x000fe40000000f00 */
[----:B------:R-:W-:-:S03]  /*b270*/  MOV R4, 0x1 ;  /* 0x0000000100047802 */ /* 0x000fc60000000f00 */
[----:B------:R-:W-:-:S12]  /*b280*/  ULOP3.LUT UR20, UR4, 0x2, URZ, 0xfc, !UPT ;  /* 0x0000000204147892 */ /* 0x000fd8000f8efc3f */
.L_x_120:
[----:B------:R-:W1:Y:S01]  /*b290*/  LDC R2, c[0x0][0xa04] ;  /* 0x00028100ff027b82 */ /* 0x000e620000000800 */
[----:B------:R-:W-:-:S07]  /*b2a0*/  UMOV UR4, 0xffffffff ;  /* 0xffffffff00047882 */ /* 0x000fce0000000000 */
        /* <DEDUP_REMOVED lines=9> */
[----:B-1----:R-:W-:Y:S01]  /*b340*/  @P3 IMAD.HI.U32 R10, R17, R6, RZ ;  /* 0x00000006110a3227 */ /* 0x002fe200078e00ff */
[----:B------:R-:W-:-:S04]  /*b350*/  MOV R6, R17 ;  /* 0x0000001100067202 */ /* 0x000fc80000000f00 */
[----:B------:R-:W-:-:S04]  /*b360*/  @P3 SHF.R.U32.HI R6, RZ, R7, R10 ;  /* 0x00000007ff063219 */ /* 0x000fc8000001160a */
[----:B------:R-:W-:Y:S01]  /*b370*/  MOV R7, R6 ;  /* 0x0000000600077202 */ /* 0x000fe20000000f00 */
[----:B--2---:R-:W-:-:S05]  /*b380*/  @P4 IMAD.HI.U32 R9, R6, R9, RZ ;  /* 0x0000000906094227 */ /* 0x004fca00078e00ff */
[----:B---3--:R-:W-:-:S04]  /*b390*/  @P4 SHF.R.U32.HI R7, RZ, R12, R9 ;  /* 0x0000000cff074219 */ /* 0x008fc80000011609 */
[----:B------:R-:W-:Y:S01]  /*b3a0*/  MOV R9, R7 ;  /* 0x0000000700097202 */ /* 0x000fe20000000f00 */
[----:B----4-:R-:W-:-:S05]  /*b3b0*/  @P5 IMAD.HI.U32 R2, R7, R2, RZ ;  /* 0x0000000207025227 */ /* 0x010fca00078e00ff */
[----:B------:R-:W-:Y:S02]  /*b3c0*/  @P5 SHF.R.U32.HI R9, RZ, R3, R2 ;  /* 0x00000003ff095219 */ /* 0x000fe40000011602 */
[----:B------:R-:W-:-:S05]  /*b3d0*/  IADD3 R3, -R7, RZ, RZ ;  /* 0x000000ff07037210 */ /* 0x000fca0007ffe1ff */
[----:B------:R-:W-:Y:S01]  /*b3e0*/  IMAD R2, R11, R3, R6 ;  /* 0x000000030b027224 */ /* 0x000fe200078e0206 */
[----:B------:R-:W-:-:S05]  /*b3f0*/  IADD3 R3, -R9, RZ, RZ ;  /* 0x000000ff09037210 */ /* 0x000fca0007ffe1ff */
[----:B------:R-:W-:Y:S01]  /*b400*/  IMAD R3, R8, R3, R7 ;  /* 0x0000000308037224 */ /* 0x000fe200078e0207 */
[----:B------:R-:W-:Y:S06]  /*b410*/  BRA.DIV UR4, `(.L_x_94) ;  /* 0x0000001604007947 */ /* 0x000fec000b800000 */
[----:B------:R-:W-:-:S13]  /*b420*/  ELECT P6, URZ, PT ;  /* 0x00000000003f782f */ /* 0x000fda00038c0000 */
.L_x_134:
[----:B------:R-:W1:Y:S01]  /*b430*/  LDC R6, c[0x0][0x28c] ;  /* 0x0000a300ff067b82 */ /* 0x000e620000000800 */
[----:B------:R-:W-:Y:S01]  /*b440*/  BSSY B1, `(.L_x_95) ;  /* 0x0000036000017945 */ /* 0x000fe20003800000 */
[----:B-1----:R-:W-:-:S13]  /*b450*/  ISETP.GT.AND P3, PT, R6, RZ, P6 ;  /* 0x000000ff0600720c */ /* 0x002fda0003764270 */
[----:B------:R-:W-:Y:S05]  /*b460*/  @!P3 BRA `(.L_x_96) ;  /* 0x0000000000ccb947 */ /* 0x000fea0003800000 */
[----:B------:R-:W1:Y:S01]  /*b470*/  S2R R8, SR_CgaCtaId ;  /* 0x0000000000087919 */ /* 0x000e620000008800 */
[----:B------:R-:W-:-:S04]  /*b480*/  MOV R7, 0x400 ;  /* 0x0000040000077802 */ /* 0x000fc80000000f00 */
[----:B-1----:R-:W-:Y:S02]  /*b490*/  LEA R9, R8, R7, 0x18 ;  /* 0x0000000708097211 */ /* 0x002fe400078ec0ff */
[----:B------:R-:W-:Y:S02]  /*b4a0*/  SHF.L.U32 R7, R4, 0x1f, RZ ;  /* 0x0000001f04077819 */ /* 0x000fe400000006ff */
[----:B------:R-:W-:-:S04]  /*b4b0*/  LEA R8, R0, R9, 0x3 ;  /* 0x0000000900087211 */ /* 0x000fc800078e18ff */
[----:B------:R-:W1:Y:S02]  /*b4c0*/  SYNCS.PHASECHK.TRANS64.TRYWAIT P4, [R8+URZ+0x64428], R7 ;  /* 0x06442807080075a7 */ /* 0x000e64000808017f */
[----:B-1----:R-:W-:Y:S05]  /*b4d0*/  @!P4 BRA `(.L_x_97) ;  /* 0x0000001000f0c947 */ /* 0x002fea0003800000 */
.L_x_135:
[----:B------:R-:W-:Y:S01]  /*b4e0*/  UPRMT UR4, UR20, 0x9910, URZ ;  /* 0x0000991014047896 */ /* 0x000fe2000800003f */
[----:B-1----:R-:W-:-:S03]  /*b4f0*/  @P2 MOV R7, 0x10000 ;  /* 0x0001000000072802 */ /* 0x002fc60000000f00 */
[----:B------:R-:W-:Y:S01]  /*b500*/  UISETP.NE.AND UP0, UPT, UR4, 0x2, UPT ;  /* 0x000000020400788c */ /* 0x000fe2000bf05270 */
[----:B------:R1:W-:Y:S05]  /*b510*/  @P2 SYNCS.ARRIVE.TRANS64 RZ, [R8+URZ+0x64400], R7 ;  /* 0x0644000708ff29a7 */ /* 0x0003ea000800003f */
[----:B------:R-:W-:-:S13]  /*b520*/  PLOP3.LUT P4, PT, PT, PT, UP0, 0x80, 0x0 ;  /* 0x000000000000781c */ /* 0x000fda0003f8f008 */
[----:B-1----:R-:W-:Y:S05]  /*b530*/  @P4 BRA `(.L_x_98) ;  /* 0x0000000000044947 */ /* 0x002fea0003800000 */
[----:B------:R-:W-:Y:S01]  /*b540*/  BPT.TRAP 0x1 ;  /* 0x000000040000795c */ /* 0x000fe20000300000 */
.L_x_98:
[----:B------:R-:W-:Y:S05]  /*b550*/  @P0 BRA `(.L_x_99) ;  /* 0x0000000000040947 */ /* 0x000fea0003800000 */
[----:B------:R-:W-:Y:S01]  /*b560*/  BPT.TRAP 0x1 ;  /* 0x000000040000795c */ /* 0x000fe20000300000 */
.L_x_99:
[----:B------:R-:W-:Y:S01]  /*b570*/  LEA R9, R0, R9, 0x10 ;  /* 0x0000000900097211 */ /* 0x000fe200078e80ff */
[----:B------:R-:W-:Y:S01]  /*b580*/  UIADD3 UR4, UP0, UR16, 0x1f0, URZ ;  /* 0x000001f010047890 */ /* 0x000fe2000ff1e03f */
[----:B------:R-:W-:Y:S01]  /*b590*/  R2UR UR9, R8 ;  /* 0x00000000080972ca */ /* 0x000fe200000e0000 */
[----:B------:R-:W-:Y:S01]  /*b5a0*/  UMOV UR10, URZ ;  /* 0x0000003f000a7c82 */ /* 0x000fe20008000000 */
[----:B------:R-:W-:Y:S01]  /*b5b0*/  R2UR UR14, R9 ;  /* 0x00000000090e72ca */ /* 0x000fe200000e0000 */
[----:B------:R-:W-:Y:S01]  /*b5c0*/  UIADD3.X UR5, URZ, UR17, URZ, UP0, !UPT ;  /* 0x000000113f057290 */ /* 0x000fe200087fe43f */
[----:B------:R-:W-:Y:S01]  /*b5d0*/  R2UR UR12, R2 ;  /* 0x00000000020c72ca */ /* 0x000fe200000e0000 */
[----:B------:R-:W-:Y:S01]  /*b5e0*/  UMOV UR6, 0x0 ;  /* 0x0000000000067882 */ /* 0x000fe20000000000 */
[----:B------:R-:W-:Y:S01]  /*b5f0*/  R2UR UR13, R3 ;  /* 0x00000000030d72ca */ /* 0x000fe200000e0000 */
[----:B------:R-:W-:Y:S01]  /*b600*/  UMOV UR7, 0x10000000 ;  /* 0x1000000000077882 */ /* 0x000fe20000000000 */
[----:B------:R-:W-:Y:S01]  /*b610*/  UMOV UR11, URZ ;  /* 0x0000003f000b7c82 */ /* 0x000fe20008000000 */
[----:B------:R-:W-:Y:S01]  /*b620*/  UMOV UR19, 0x40 ;  /* 0x0000004000137882 */ /* 0x000fe20000000000 */
[----:B------:R-:W-:-:S03]  /*b630*/  IADD3 R0, R0, 0x1, RZ ;  /* 0x0000000100007810 */ /* 0x000fc60007ffe0ff */
[----:B------:R-:W-:Y:S01]  /*b640*/  UIADD3 UR9, UR9, 0x64400, URZ ;  /* 0x0006440009097890 */ /* 0x000fe2000fffe03f */
[C---:B------:R-:W-:Y:S01]  /*b650*/  ISETP.NE.AND P4, PT, R0.reuse, 0x5, PT ;  /* 0x000000050000780c */ /* 0x040fe20003f85270 */
[----:B------:R-:W-:Y:S02]  /*b660*/  UIADD3 UR8, UR14, 0x10000, URZ ;  /* 0x000100000e087890 */ /* 0x000fe4000fffe03f */
[----:B------:R-:W-:Y:S01]  /*b670*/  UIADD3 UR15, UR14, 0x14000, URZ ;  /* 0x000140000e0f7890 */ /* 0x000fe2000fffe03f */
[----:B------:R-:W-:Y:S01]  /*b680*/  SEL R7, RZ, 0x1, P4 ;  /* 0x00000001ff077807 */ /* 0x000fe20002000000 */
[----:B------:R-:W-:Y:S01]  /*b690*/  UIADD3 UR18, UR14, 0x18000, URZ ;  /* 0x000180000e127890 */ /* 0x000fe2000fffe03f */
[----:B------:R-:W-:Y:S01]  /*b6a0*/  SEL R0, R0, RZ, P4 ;  /* 0x000000ff00007207 */ /* 0x000fe20002000000 */
[----:B------:R-:W-:Y:S01]  /*b6b0*/  UIADD3 UR14, UR14, 0x1c000, URZ ;  /* 0x0001c0000e0e7890 */ /* 0x000fe2000fffe03f */
[----:B------:R-:W-:Y:S02]  /*b6c0*/  LOP3.LUT R4, R4, R7, RZ, 0x3c, !PT ;  /* 0x0000000704047212 */ /* 0x000fe400078e3cff */
        /* <DEDUP_REMOVED lines=13> */
.L_x_96:
[----:B------:R-:W-:Y:S05]  /*b7a0*/  BSYNC B1 ;  /* 0x0000000000017941 */ /* 0x000fea0003800000 */
.L_x_95:
        /* <DEDUP_REMOVED lines=10> */
.L_x_101:
[----:B------:R-:W-:Y:S05]  /*b850*/  BSYNC B1 ;  /* 0x0000000000017941 */ /* 0x000fea0003800000 */
.L_x_100:
[----:B------:R-:W-:Y:S01]  /*b860*/  BSSY B1, `(.L_x_103) ;  /* 0x0000037000017945 */ /* 0x000fe20003800000 */
[----:B-1----:R-:W-:-:S03]  /*b870*/  MOV R8, RZ ;  /* 0x000000ff00087202 */ /* 0x002fc60000000f00 */
        /* <DEDUP_REMOVED lines=8> */
.L_x_136:
[----:B------:R-:W-:Y:S01]  /*b900*/  UPRMT UR4, UR20, 0x9910, URZ ;  /* 0x0000991014047896 */ /* 0x000fe2000800003f */
[----:B-1----:R-:W-:-:S03]  /*b910*/  @P2 MOV R8, 0x10000 ;  /* 0x0001000000082802 */ /* 0x002fc60000000f00 */
[----:B------:R-:W-:Y:S01]  /*b920*/  UISETP.NE.AND UP0, UPT, UR4, 0x2, UPT ;  /* 0x000000020400788c */ /* 0x000fe2000bf05270 */
[----:B------:R1:W-:Y:S05]  /*b930*/  @P2 SYNCS.ARRIVE.TRANS64 RZ, [R7+URZ+0x64400], R8 ;  /* 0x0644000807ff29a7 */ /* 0x0003ea000800003f */
[----:B------:R-:W-:-:S13]  /*b940*/  PLOP3.LUT P3, PT, PT, PT, UP0, 0x80, 0x0 ;  /* 0x000000000000781c */ /* 0x000fda0003f6f008 */
[----:B-1----:R-:W-:Y:S05]  /*b950*/  @P3 BRA `(.L_x_106) ;  /* 0x0000000000043947 */ /* 0x002fea0003800000 */
[----:B------:R-:W-:Y:S01]  /*b960*/  BPT.TRAP 0x1 ;  /* 0x000000040000795c */ /* 0x000fe20000300000 */
.L_x_106:
[----:B------:R-:W-:Y:S05]  /*b970*/  @P0 BRA `(.L_x_107) ;  /* 0x0000000000040947 */ /* 0x000fea0003800000 */
[----:B------:R-:W-:Y:S01]  /*b980*/  BPT.TRAP 0x1 ;  /* 0x000000040000795c */ /* 0x000fe20000300000 */
.L_x_107:
        /* <DEDUP_REMOVED lines=12> */
[----:B------:R-:W-:-:S02]  /*ba50*/  IADD3 R0, R0, 0x1, RZ ;  /* 0x0000000100007810 */ /* 0x000fc40007ffe0ff */
[----:B------:R-:W-:Y:S01]  /*ba60*/  MOV R8, 0x1 ;  /* 0x0000000100087802 */ /* 0x000fe20000000f00 */
        /* <DEDUP_REMOVED lines=8> */
[----:B------:R-:W-:-:S02]  /*baf0*/  LOP3.LUT R4, R4, R5, RZ, 0x3c, !PT ;  /* 0x0000000504047212 */ /* 0x000fc400078e3cff */
[----:B------:R1:W-:Y:S01]  /*bb00*/  UTMALDG.4D [UR8], [UR4], desc[UR6] ;  /* 0x00000608040075b4 */ /* 0x0003e20008019000 */
[----:B------:R-:W-:Y:S01]  /*bb10*/  UMOV UR14, 0x80 ;  /* 0x00000080000e7882 */ /* 0x000fe20000000000 */
[----:B-1----:R-:W-:Y:S01]  /*bb20*/  UMOV UR8, UR15 ;  /* 0x0000000f00087c82 */ /* 0x002fe20008000000 */
[----:B------:R-:W-:Y:S02]  /*bb30*/  UMOV UR10, UR18 ;  /* 0x00000012000a7c82 */ /* 0x000fe40008000000 */
        /* <DEDUP_REMOVED lines=9> */
.L_x_104:
[----:B------:R-:W-:Y:S05]  /*bbd0*/  BSYNC B1 ;  /* 0x0000000000017941 */ /* 0x000fea0003800000 */
.L_x_103:
[----:B------:R-:W-:-:S13]  /*bbe0*/  ISETP.GE.AND P3, PT, R6, 0x81, PT ;  /* 0x000000810600780c */ /* 0x000fda0003f66270 */
[----:B------:R-:W-:Y:S05]  /*bbf0*/  @!P3 BRA `(.L_x_108) ;  /* 0x0000000400e8b947 */ /* 0x000fea0003800000 */
[----:B------:R-:W-:Y:S01]  /*bc00*/  IADD3 R6, R6, 0x7f, RZ ;  /* 0x0000007f06067810 */ /* 0x000fe20007ffe0ff */
[----:B------:R-:W-:Y:S03]  /*bc10*/  BSSY B1, `(.L_x_108) ;  /* 0x0000078000017945 */ /* 0x000fe60003800000 */
[----:B------:R-:W-:-:S04]  /*bc20*/  SHF.R.S32.HI R5, RZ, 0x1f, R6 ;  /* 0x0000001fff057819 */ /* 0x000fc80000011406 */
[----:B------:R-:W-:-:S04]  /*bc30*/  LEA.HI R5, R5, R6, RZ, 0x7 ;  /* 0x0000000605057211 */ /* 0x000fc800078f38ff */
[----:B------:R-:W-:-:S04]  /*bc40*/  SHF.R.S32.HI R5, RZ, 0x7, R5 ;  /* 0x00000007ff057819 */ /* 0x000fc80000011405 */
[----:B------:R-:W-:-:S07]  /*bc50*/  SHF.L.U32 R5, R5, 0x1, RZ ;  /* 0x0000000105057819 */ /* 0x000fce00000006ff */
.L_x_119:
[----:B------:R-:W-:Y:S04]  /*bc60*/  BSSY B2, `(.L_x_109) ;  /* 0x0000036000027945 */ /* 0x000fe80003800000 */
[----:B------:R-:W-:Y:S05]  /*bc70*/  @!P6 BRA `(.L_x_110) ;  /* 0x0000000000d0e947 */ /* 0x000fea0003800000 */
[----:B------:R-:W1:Y:S01]  /*bc80*/  S2R R7, SR_CgaCtaId ;  /* 0x0000000000077919 */ /* 0x000e620000008800 */
[----:B------:R-:W-:Y:S02]  /*bc90*/  MOV R6, 0x400 ;  /* 0x0000040000067802 */ /* 0x000fe40000000f00 */
[----:B------:R-:W-:Y:S02]  /*bca0*/  SHF.L.U32 R9, R4, 0x1f, RZ ;  /* 0x0000001f04097819 */ /* 0x000fe400000006ff */
[----:B-1----:R-:W-:-:S04]  /*bcb0*/  LEA R7, R7, R6, 0x18 ;  /* 0x0000000607077211 */ /* 0x002fc800078ec0ff */
[----:B------:R-:W-:-:S04]  /*bcc0*/  LEA R6, R0, R7, 0x3 ;  /* 0x0000000700067211 */ /* 0x000fc800078e18ff */
[----:B------:R-:W1:Y:S02]  /*bcd0*/  SYNCS.PHASECHK.TRANS64.TRYWAIT P3, [R6+URZ+0x64428], R9 ;  /* 0x06442809060075a7 */ /* 0x000e64000806017f */
[----:B-1----:R-:W-:Y:S05]  /*bce0*/  @!P3 BRA `(.L_x_111) ;  /* 0x0000000c0028b947 */ /* 0x002fea0003800000 */
.L_x_137:
[----:B------:R-:W-:Y:S01]  /*bcf0*/  UPRMT UR4, UR20, 0x9910, URZ ;  /* 0x0000991014047896 */ /* 0x000fe2000800003f */
[----:B-1----:R-:W-:-:S03]  /*bd00*/  @P2 MOV R9, 0x10000 ;  /* 0x0001000000092802 */ /* 0x002fc60000000f00 */
[----:B------:R-:W-:Y:S01]  /*bd10*/  UISETP.NE.AND UP0, UPT, UR4, 0x2, UPT ;  /* 0x000000020400788c */ /* 0x000fe2000bf05270 */
[----:B------:R1:W-:Y:S05]  /*bd20*/  @P2 SYNCS.ARRIVE.TRANS64 RZ, [R6+URZ+0x64400], R9 ;  /* 0x0644000906ff29a7 */ /* 0x0003ea000800003f */
[----:B------:R-:W-:-:S13]  /*bd30*/  PLOP3.LUT P3, PT, PT, PT, UP0, 0x80, 0x0 ;  /* 0x000000000000781c */ /* 0x000fda0003f6f008 */
[----:B-1----:R-:W-:Y:S05]  /*bd40*/  @P3 BRA `(.L_x_112) ;  /* 0x0000000000043947 */ /* 0x002fea0003800000 */
[----:B------:R-:W-:Y:S01]  /*bd50*/  BPT.TRAP 0x1 ;  /* 0x000000040000795c */ /* 0x000fe20000300000 */
.L_x_112:
[----:B------:R-:W-:Y:S05]  /*bd60*/  @P0 BRA `(.L_x_113) ;  /* 0x0000000000040947 */ /* 0x000fea0003800000 */
[----:B------:R-:W-:Y:S01]  /*bd70*/  BPT.TRAP 0x1 ;  /* 0x000000040000795c */ /* 0x000fe20000300000 */
.L_x_113:
        /* <DEDUP_REMOVED lines=10> */
[----:B------:R-:W-:Y:S01]  /*be20*/  R2UR UR13, R3 ;  /* 0x00000000030d72ca */ /* 0x000fe200000e0000 */
[----:B------:R-:W-:Y:S01]  /*be30*/  UMOV UR18, 0x40 ;  /* 0x0000004000127882 */ /* 0x000fe20000000000 */
[----:B------:R-:W-:-:S03]  /*be40*/  IADD3 R0, R0, 0x1, RZ ;  /* 0x0000000100007810 */ /* 0x000fc60007ffe0ff */
[----:B------:R-:W-:Y:S01]  /*be50*/  UIADD3 UR9, UR9, 0x64400, URZ ;  /* 0x0006440009097890 */ /* 0x000fe2000fffe03f */
[C---:B------:R-:W-:Y:S01]  /*be60*/  ISETP.NE.AND P3, PT, R0.reuse, 0x5, PT ;  /* 0x000000050000780c */ /* 0x040fe20003f65270 */
[----:B------:R-:W-:Y:S02]  /*be70*/  UIADD3 UR8, UR14, 0x10000, URZ ;  /* 0x000100000e087890 */ /* 0x000fe4000fffe03f */
[----:B------:R-:W-:Y:S01]  /*be80*/  USHF.L.U32 UR11, UR11, 0x7, URZ ;  /* 0x000000070b0b7899 */ /* 0x000fe2000800063f */
[----:B------:R-:W-:Y:S01]  /*be90*/  SEL R7, RZ, 0x1, P3 ;  /* 0x00000001ff077807 */ /* 0x000fe20001800000 */
[----:B------:R-:W-:Y:S01]  /*bea0*/  UIADD3 UR15, UR14, 0x14000, URZ ;  /* 0x000140000e0f7890 */ /* 0x000fe2000fffe03f */
[----:B------:R-:W-:Y:S01]  /*beb0*/  SEL R0, R0, RZ, P3 ;  /* 0x000000ff00007207 */ /* 0x000fe20001800000 */
[----:B------:R-:W-:Y:S01]  /*bec0*/  UIADD3 UR19, UR14, 0x18000, URZ ;  /* 0x000180000e137890 */ /* 0x000fe2000fffe03f */
[----:B------:R-:W-:Y:S01]  /*bed0*/  LOP3.LUT R4, R4, R7, RZ, 0x3c, !PT ;  /* 0x0000000704047212 */ /* 0x000fe200078e3cff */
[----:B------:R-:W-:-:S03]  /*bee0*/  UIADD3 UR22, UR14, 0x1c000, URZ ;  /* 0x0001c0000e167890 */ /* 0x000fc6000fffe03f */
        /* <DEDUP_REMOVED lines=13> */
.L_x_110:
[----:B------:R-:W-:Y:S05]  /*bfc0*/  BSYNC B2 ;  /* 0x0000000000027941 */ /* 0x000fea0003800000 */
.L_x_109:
[----:B------:R-:W-:Y:S01]  /*bfd0*/  ISETP.LT.OR P3, PT, R5, 0x4, !P6 ;  /* 0x000000040500780c */ /* 0x000fe20007761670 */
[----:B------:R-:W-:-:S12]  /*bfe0*/  BSSY B2, `(.L_x_114) ;  /* 0x0000037000027945 */ /* 0x000fd80003800000 */
[----:B------:R-:W-:Y:S05]  /*bff0*/  @P3 BRA `(.L_x_115) ;  /* 0x0000000000d43947 */ /* 0x000fea0003800000 */
[----:B------:R-:W1:Y:S01]  /*c000*/  S2R R7, SR_CgaCtaId ;  /* 0x0000000000077919 */ /* 0x000e620000008800 */
[----:B------:R-:W-:Y:S02]  /*c010*/  MOV R6, 0x400 ;  /* 0x0000040000067802 */ /* 0x000fe40000000f00 */
[----:B------:R-:W-:Y:S02]  /*c020*/  SHF.L.U32 R9, R4, 0x1f, RZ ;  /* 0x0000001f04097819 */ /* 0x000fe400000006ff */
[----:B-1----:R-:W-:-:S04]  /*c030*/  LEA R7, R7, R6, 0x18 ;  /* 0x0000000607077211 */ /* 0x002fc800078ec0ff */
[----:B------:R-:W-:-:S04]  /*c040*/  LEA R6, R0, R7, 0x3 ;  /* 0x0000000700067211 */ /* 0x000fc800078e18ff */
[----:B------:R-:W1:Y:S02]  /*c050*/  SYNCS.PHASECHK.TRANS64.TRYWAIT P3, [R6+URZ+0x64428], R9 ;  /* 0x06442809060075a7 */ /* 0x000e64000806017f */
[----:B-1----:R-:W-:Y:S05]  /*c060*/  @!P3 BRA `(.L_x_116) ;  /* 0x00000008005cb947 */ /* 0x002fea0003800000 */
.L_x_138:
[----:B------:R-:W-:Y:S01]  /*c070*/  UPRMT UR4, UR20, 0x9910, URZ ;  /* 0x0000991014047896 */ /* 0x000fe2000800003f */
[----:B-1----:R-:W-:-:S03]  /*c080*/  @P1 MOV R9, 0x10000 ;  /* 0x0001000000091802 */ /* 0x002fc60000000f00 */
[----:B------:R-:W-:Y:S01]  /*c090*/  UISETP.NE.AND UP0, UPT, UR4, 0x2, UPT ;  /* 0x000000020400788c */ /* 0x000fe2000bf05270 */
[----:B------:R1:W-:Y:S05]  /*c0a0*/  @P1 SYNCS.ARRIVE.TRANS64 RZ, [R6+URZ+0x64400], R9 ;  /* 0x0644000906ff19a7 */ /* 0x0003ea000800003f */
[----:B------:R-:W-:-:S13]  /*c0b0*/  PLOP3.LUT P3, PT, PT, PT, UP0, 0x80, 0x0 ;  /* 0x000000000000781c */ /* 0x000fda0003f6f008 */
[----:B-1----:R-:W-:Y:S05]  /*c0c0*/  @P3 BRA `(.L_x_117) ;  /* 0x0000000000043947 */ /* 0x002fea0003800000 */
[----:B------:R-:W-:Y:S01]  /*c0d0*/  BPT.TRAP 0x1 ;  /* 0x000000040000795c */ /* 0x000fe20000300000 */
.L_x_117:
[----:B------:R-:W-:Y:S05]  /*c0e0*/  @P0 BRA `(.L_x_118) ;  /* 0x0000000000040947 */ /* 0x000fea0003800000 */
[----:B------:R-:W-:Y:S01]  /*c0f0*/  BPT.TRAP 0x1 ;  /* 0x000000040000795c */ /* 0x000fe20000300000 */
.L_x_118:
        /* <DEDUP_REMOVED lines=12> */
[----:B------:R-:W-:-:S02]  /*c1c0*/  IADD3 R0, R0, 0x1, RZ ;  /* 0x0000000100007810 */ /* 0x000fc40007ffe0ff */
[----:B------:R-:W-:Y:S01]  /*c1d0*/  IADD3 R8, R8, 0x1, RZ ;  /* 0x0000000108087810 */ /* 0x000fe20007ffe0ff */
        /* <DEDUP_REMOVED lines=23> */
.L_x_115:
[----:B------:R-:W-:Y:S05]  /*c350*/  BSYNC B2 ;  /* 0x0000000000027941 */ /* 0x000fea0003800000 */
.L_x_114:
[C---:B------:R-:W-:Y:S02]  /*c360*/  ISETP.GT.AND P3, PT, R5.reuse, 0x4, PT ;  /* 0x000000040500780c */ /* 0x040fe40003f64270 */
[----:B------:R-:W-:-:S11]  /*c370*/  IADD3 R5, R5, -0x2, RZ ;  /* 0xfffffffe05057810 */ /* 0x000fd60007ffe0ff */
[----:B------:R-:W-:Y:S05]  /*c380*/  @P3 BRA `(.L_x_119) ;  /* 0xfffffff800343947 */ /* 0x000fea000383ffff */
[----:B------:R-:W-:Y:S05]  /*c390*/  BSYNC B1 ;  /* 0x0000000000017941 */ /* 0x000fea0003800000 */
.L_x_108:
[----:B------:R-:W-:Y:S01]  /*c3a0*/  IADD3 R17, R17, UR21, RZ ;  /* 0x0000001511117c10 */ /* 0x000fe2000fffe0ff */
[----:B------:R-:W-:Y:S01]  /*c3b0*/  ULDC UR4, c[0x0][0xa00] ;  /* 0x0002800000047ab9 */ /* 0x000fe20000000800 */
[----:B------:R-:W-:Y:S02]  /*c3c0*/  PRMT R5, RZ, 0x7610, R5 ;  /* 0x00007610ff057816 */ /* 0x000fe40000000005 */
[----:B------:R-:W-:-:S13]  /*c3d0*/  ISETP.GE.AND P3, PT, R17, UR4, PT ;  /* 0x0000000411007c0c */ /* 0x000fda000bf66270 */
[----:B------:R-:W-:Y:S05]  /*c3e0*/  @!P3 BRA `(.L_x_120) ;  /* 0xffffffec00a8b947 */ /* 0x000fea000383ffff */
[----:B------:R-:W-:Y:S05]  /*c3f0*/  BSYNC B0 ;  /* 0x0000000000007941 */ /* 0x000fea0003800000 */
.L_x_93:
[----:B------:R-:W-:Y:S05]  /*c400*/  EXIT ;  /* 0x000000000000794d */ /* 0x000fea0003800000 */
.L_x_17:
[----:B-1----:R-:W-:-:S04]  /*c410*/  MOV R3, UR6 ;  /* 0x0000000600037c02 */ /* 0x002fc80008000f00 */
[----:B------:R1:W2:Y:S03]  /*c420*/  SYNCS.PHASECHK.TRANS64.TRYWAIT P1, [R3+URZ+0x64450], R0 ;  /* 0x06445000030075a7 */ /* 0x0002a6000802017f */
[----:B--2---:R-:W-:Y:S05]  /*c430*/  @!P1 NANOSLEEP.SYNCS 0x989680 ;  /* 0x009896800000995d */ /* 0x004fea0003900000 */
[----:B------:R-:W2:Y:S02]  /*c440*/  @!P1 SYNCS.PHASECHK.TRANS64 P1, [R3+URZ+0x64450], R0 ;  /* 0x06445000030095a7 */ /* 0x000ea4000802007f */
[----:B--2---:R-:W-:Y:S05]  /*c450*/  @!P1 BRA `(.L_x_17) ;  /* 0xfffffffc00ec9947 */ /* 0x004fea000383ffff */
[----:B------:R-:W-:Y:S05]  /*c460*/  BRA `(.L_x_121) ;  /* 0xffffff4c00b07947 */ /* 0x000fea000383ffff */
.L_x_19:
[----:B-1----:R-:W-:-:S04]  /*c470*/  MOV R5, UR38 ;  /* 0x0000002600057c02 */ /* 0x002fc80008000f00 */
[----:B------:R1:W2:Y:S03]  /*c480*/  SYNCS.PHASECHK.TRANS64.TRYWAIT P1, [R5+URZ+0x64400], R0 ;  /* 0x06440000050075a7 */ /* 0x0002a6000802017f */
[----:B--2---:R-:W-:Y:S05]  /*c490*/  @!P1 NANOSLEEP.SYNCS 0x989680 ;  /* 0x009896800000995d */ /* 0x004fea0003900000 */
[----:B------:R-:W2:Y:S02]  /*c4a0*/  @!P1 SYNCS.PHASECHK.TRANS64 P1, [R5+URZ+0x64400], R0 ;  /* 0x06440000050095a7 */ /* 0x000ea4000802007f */
[----:B--2---:R-:W-:Y:S05]  /*c4b0*/  @!P1 BRA `(.L_x_19) ;  /* 0xfffffffc00ec9947 */ /* 0x004fea000383ffff */
[----:B------:R-:W-:Y:S05]  /*c4c0*/  BRA `(.L_x_122) ;  /* 0xffffff4c00d47947 */ /* 0x000fea000383ffff */
.L_x_20:
[----:B-1----:R-:W-:-:S04]  /*c4d0*/  MOV R0, UR5 ;  /* 0x0000000500007c02 */ /* 0x002fc80008000f00 */
[----:B------:R1:W2:Y:S03]  /*c4e0*/  SYNCS.PHASECHK.TRANS64.TRYWAIT P1, [R0+URZ+-0x8], R3 ;  /* 0xfffff803000075a7 */ /* 0x0002a6000802017f */
[----:B--2---:R-:W-:Y:S05]  /*c4f0*/  @!P1 NANOSLEEP.SYNCS 0x989680 ;  /* 0x009896800000995d */ /* 0x004fea0003900000 */
[----:B------:R-:W2:Y:S02]  /*c500*/  @!P1 SYNCS.PHASECHK.TRANS64 P1, [R0+URZ+-0x8], R3 ;  /* 0xfffff803000095a7 */ /* 0x000ea4000802007f */
[----:B--2---:R-:W-:Y:S05]  /*c510*/  @!P1 BRA `(.L_x_20) ;  /* 0xfffffffc00ec9947 */ /* 0x004fea000383ffff */
[----:B------:R-:W-:Y:S05]  /*c520*/  BRA `(.L_x_123) ;  /* 0xffffff4c00c47947 */ /* 0x000fea000383ffff */
.L_x_22:
[----:B-1----:R-:W-:-:S04]  /*c530*/  MOV R10, UR6 ;  /* 0x00000006000a7c02 */ /* 0x002fc80008000f00 */
[----:B------:R1:W2:Y:S03]  /*c540*/  SYNCS.PHASECHK.TRANS64.TRYWAIT P1, [R10+URZ+0x64400], R9 ;  /* 0x064400090a0075a7 */ /* 0x0002a6000802017f */
[----:B--2---:R-:W-:Y:S05]  /*c550*/  @!P1 NANOSLEEP.SYNCS 0x989680 ;  /* 0x009896800000995d */ /* 0x004fea0003900000 */
[----:B------:R-:W2:Y:S02]  /*c560*/  @!P1 SYNCS.PHASECHK.TRANS64 P1, [R10+URZ+0x64400], R9 ;  /* 0x064400090a0095a7 */ /* 0x000ea4000802007f */
[----:B--2---:R-:W-:Y:S05]  /*c570*/  @!P1 BRA `(.L_x_22) ;  /* 0xfffffffc00ec9947 */ /* 0x004fea000383ffff */
[----:B------:R-:W-:Y:S05]  /*c580*/  BRA `(.L_x_124) ;  /* 0xffffff7400cc7947 */ /* 0x000fea000383ffff */
.L_x_27:
[----:B-1----:R-:W-:-:S04]  /*c590*/  MOV R3, UR7 ;  /* 0x0000000700037c02 */ /* 0x002fc80008000f00 */
[----:B------:R1:W2:Y:S03]  /*c5a0*/  SYNCS.PHASECHK.TRANS64.TRYWAIT P2, [R3+URZ+0x64400], R0 ;  /* 0x06440000030075a7 */ /* 0x0002a6000804017f */
[----:B--2---:R-:W-:Y:S05]  /*c5b0*/  @!P2 NANOSLEEP.SYNCS 0x989680 ;  /* 0x009896800000a95d */ /* 0x004fea0003900000 */
[----:B------:R-:W2:Y:S02]  /*c5c0*/  @!P2 SYNCS.PHASECHK.TRANS64 P2, [R3+URZ+0x64400], R0 ;  /* 0x064400000300a5a7 */ /* 0x000ea4000804007f */
[----:B--2---:R-:W-:Y:S05]  /*c5d0*/  @!P2 BRA `(.L_x_27) ;  /* 0xfffffffc00eca947 */ /* 0x004fea000383ffff */
[----:B------:R-:W-:Y:S05]  /*c5e0*/  BRA `(.L_x_125) ;  /* 0xffffff7c00047947 */ /* 0x000fea000383ffff */
.L_x_31:
[----:B-1----:R-:W-:-:S04]  /*c5f0*/  MOV R10, UR10 ;  /* 0x0000000a000a7c02 */ /* 0x002fc80008000f00 */
[----:B------:R1:W2:Y:S03]  /*c600*/  SYNCS.PHASECHK.TRANS64.TRYWAIT P2, [R10+URZ+0x64400], R203 ;  /* 0x064400cb0a0075a7 */ /* 0x0002a6000804017f */
[----:B--2---:R-:W-:Y:S05]  /*c610*/  @!P2 NANOSLEEP.SYNCS 0x989680 ;  /* 0x009896800000a95d */ /* 0x004fea0003900000 */
[----:B------:R-:W2:Y:S02]  /*c620*/  @!P2 SYNCS.PHASECHK.TRANS64 P2, [R10+URZ+0x64400], R203 ;  /* 0x064400cb0a00a5a7 */ /* 0x000ea4000804007f */
[----:B--2---:R-:W-:Y:S05]  /*c630*/  @!P2 BRA `(.L_x_31) ;  /* 0xfffffffc00eca947 */ /* 0x004fea000383ffff */
[----:B------:R-:W-:Y:S05]  /*c640*/  BRA `(.L_x_30) ;  /* 0xffffffa800947947 */ /* 0x000fea000383ffff */
.L_x_51:
[----:B-1----:R-:W-:-:S04]  /*c650*/  MOV R3, UR4 ;  /* 0x0000000400037c02 */ /* 0x002fc80008000f00 */
[----:B------:R1:W2:Y:S03]  /*c660*/  SYNCS.PHASECHK.TRANS64.TRYWAIT P1, [R3+URZ+0x64498], R0 ;  /* 0x06449800030075a7 */ /* 0x0002a6000802017f */
[----:B--2---:R-:W-:Y:S05]  /*c670*/  @!P1 NANOSLEEP.SYNCS 0x989680 ;  /* 0x009896800000995d */ /* 0x004fea0003900000 */
[----:B------:R-:W2:Y:S02]  /*c680*/  @!P1 SYNCS.PHASECHK.TRANS64 P1, [R3+URZ+0x64498], R0 ;  /* 0x06449800030095a7 */ /* 0x000ea4000802007f */
[----:B--2---:R-:W-:Y:S05]  /*c690*/  @!P1 BRA `(.L_x_51) ;  /* 0xfffffffc00ec9947 */ /* 0x004fea000383ffff */
[----:B------:R-:W-:Y:S05]  /*c6a0*/  BRA `(.L_x_126) ;  /* 0xffffffb800907947 */ /* 0x000fea000383ffff */
.L_x_78:
[----:B------:R-:W-:Y:S01]  /*c6b0*/  BSSY B1, `(.L_x_127) ;  /* 0x0000006000017945 */ /* 0x000fe20003800000 */
[----:B------:R-:W-:-:S07]  /*c6c0*/  MOV R15, 0xffffffff ;  /* 0xffffffff000f7802 */ /* 0x000fce0000000f00 */
[----:B------:R-:W-:Y:S05]  /*c6d0*/  WARPSYNC.COLLECTIVE R15, `(.L_x_128) ;  /* 0x000000000f0c7348 */ /* 0x000fea0003c00000 */
[----:B------:R-:W-:Y:S02]  /*c6e0*/  ELECT P6, UR62, PT ;  /* 0x00000000003e782f */ /* 0x000fe400038c0000 */
[----:B------:R-:W-:Y:S01]  /*c6f0*/  MOV R14, UR62 ;  /* 0x0000003e000e7c02 */ /* 0x000fe20008000f00 */
[----:B------:R-:W-:Y:S10]  /*c700*/  ENDCOLLECTIVE ;  /* 0x000000000000791b */ /* 0x000ff40003800000 */
.L_x_128:
[----:B------:R-:W-:Y:S05]  /*c710*/  BSYNC B1 ;  /* 0x0000000000017941 */ /* 0x000fea0003800000 */
.L_x_127:
[----:B------:R-:W-:Y:S05]  /*c720*/  BRA `(.L_x_129) ;  /* 0xffffffe000947947 */ /* 0x000fea000383ffff */
.L_x_81:
[----:B-1----:R1:W2:Y:S02]  /*c730*/  SYNCS.PHASECHK.TRANS64.TRYWAIT P2, [R7+URZ+0x64460], R6 ;  /* 0x06446006070075a7 */ /* 0x0022a4000804017f */
[----:B--2---:R-:W-:Y:S05]  /*c740*/  @!P2 NANOSLEEP.SYNCS 0x989680 ;  /* 0x009896800000a95d */ /* 0x004fea0003900000 */
[----:B------:R-:W2:Y:S02]  /*c750*/  @!P2 SYNCS.PHASECHK.TRANS64 P2, [R7+URZ+0x64460], R6 ;  /* 0x064460060700a5a7 */ /* 0x000ea4000804007f */
[----:B--2---:R-:W-:Y:S05]  /*c760*/  @!P2 BRA `(.L_x_81) ;  /* 0xfffffffc00f0a947 */ /* 0x004fea000383ffff */
[----:B------:R-:W-:Y:S05]  /*c770*/  BRA `(.L_x_130) ;  /* 0xffffffe000b47947 */ /* 0x000fea000383ffff */
.L_x_86:
[----:B-1----:R1:W2:Y:S02]  /*c780*/  SYNCS.PHASECHK.TRANS64.TRYWAIT P2, [R7+URZ+0x644b0], R4 ;  /* 0x0644b004070075a7 */ /* 0x0022a4000804017f */
[----:B--2---:R-:W-:Y:S05]  /*c790*/  @!P2 NANOSLEEP.SYNCS 0x989680 ;  /* 0x009896800000a95d */ /* 0x004fea0003900000 */
[----:B------:R-:W2:Y:S02]  /*c7a0*/  @!P2 SYNCS.PHASECHK.TRANS64 P2, [R7+URZ+0x644b0], R4 ;  /* 0x0644b0040700a5a7 */ /* 0x000ea4000804007f */
[----:B--2---:R-:W-:Y:S05]  /*c7b0*/  @!P2 BRA `(.L_x_86) ;  /* 0xfffffffc00f0a947 */ /* 0x004fea000383ffff */
[----:B------:R-:W-:Y:S05]  /*c7c0*/  BRA `(.L_x_85) ;  /* 0xffffffe400807947 */ /* 0x000fea000383ffff */
.L_x_89:
[----:B-1----:R1:W2:Y:S02]  /*c7d0*/  SYNCS.PHASECHK.TRANS64.TRYWAIT P2, [R4+URZ+0x64460], R9 ;  /* 0x06446009040075a7 */ /* 0x0022a4000804017f */
[----:B--2---:R-:W-:Y:S05]  /*c7e0*/  @!P2 NANOSLEEP.SYNCS 0x989680 ;  /* 0x009896800000a95d */ /* 0x004fea0003900000 */
[----:B------:R-:W2:Y:S02]  /*c7f0*/  @!P2 SYNCS.PHASECHK.TRANS64 P2, [R4+URZ+0x64460], R9 ;  /* 0x064460090400a5a7 */ /* 0x000ea4000804007f */
[----:B--2---:R-:W-:Y:S05]  /*c800*/  @!P2 BRA `(.L_x_89) ;  /* 0xfffffffc00f0a947 */ /* 0x004fea000383ffff */
[----:B------:R-:W-:Y:S05]  /*c810*/  BRA `(.L_x_131) ;  /* 0xffffffe400947947 */ /* 0x000fea000383ffff */
.L_x_94:
[----:B------:R-:W-:Y:S01]  /*c820*/  BSSY B1, `(.L_x_132) ;  /* 0x0000006000017945 */ /* 0x000fe20003800000 */
[----:B------:R-:W-:-:S07]  /*c830*/  MOV R15, 0xffffffff ;  /* 0xffffffff000f7802 */ /* 0x000fce0000000f00 */
[----:B------:R-:W-:Y:S05]  /*c840*/  WARPSYNC.COLLECTIVE R15, `(.L_x_133) ;  /* 0x000000000f0c7348 */ /* 0x000fea0003c00000 */
[----:B------:R-:W-:Y:S02]  /*c850*/  ELECT P6, UR62, PT ;  /* 0x00000000003e782f */ /* 0x000fe400038c0000 */
[----:B------:R-:W-:Y:S01]  /*c860*/  MOV R14, UR62 ;  /* 0x0000003e000e7c02 */ /* 0x000fe20008000f00 */
[----:B------:R-:W-:Y:S10]  /*c870*/  ENDCOLLECTIVE ;  /* 0x000000000000791b */ /* 0x000ff40003800000 */
.L_x_133:
[----:B------:R-:W-:Y:S05]  /*c880*/  BSYNC B1 ;  /* 0x0000000000017941 */ /* 0x000fea0003800000 */
.L_x_132:
[----:B------:R-:W-:Y:S05]  /*c890*/  BRA `(.L_x_134) ;  /* 0xffffffe800e47947 */ /* 0x000fea000383ffff */
.L_x_97:
[----:B-1----:R1:W2:Y:S02]  /*c8a0*/  SYNCS.PHASECHK.TRANS64.TRYWAIT P4, [R8+URZ+0x64428], R7 ;  /* 0x06442807080075a7 */ /* 0x0022a4000808017f */
[----:B--2---:R-:W-:Y:S05]  /*c8b0*/  @!P4 NANOSLEEP.SYNCS 0x989680 ;  /* 0x009896800000c95d */ /* 0x004fea0003900000 */
[----:B------:R-:W2:Y:S02]  /*c8c0*/  @!P4 SYNCS.PHASECHK.TRANS64 P4, [R8+URZ+0x64428], R7 ;  /* 0x064428070800c5a7 */ /* 0x000ea4000808007f */
[----:B--2---:R-:W-:Y:S05]  /*c8d0*/  @!P4 BRA `(.L_x_97) ;  /* 0xfffffffc00f0c947 */ /* 0x004fea000383ffff */
[----:B------:R-:W-:Y:S05]  /*c8e0*/  BRA `(.L_x_135) ;  /* 0xffffffe800fc7947 */ /* 0x000fea000383ffff */
.L_x_102:
[----:B-1----:R1:W2:Y:S02]  /*c8f0*/  SYNCS.PHASECHK.TRANS64.TRYWAIT P4, [R5+URZ+0x644b0], R8 ;  /* 0x0644b008050075a7 */ /* 0x0022a4000808017f */
[----:B--2---:R-:W-:Y:S05]  /*c900*/  @!P4 NANOSLEEP.SYNCS 0x989680 ;  /* 0x009896800000c95d */ /* 0x004fea0003900000 */
[----:B------:R-:W2:Y:S02]  /*c910*/  @!P4 SYNCS.PHASECHK.TRANS64 P4, [R5+URZ+0x644b0], R8 ;  /* 0x0644b0080500c5a7 */ /* 0x000ea4000808007f */
[----:B--2---:R-:W-:Y:S05]  /*c920*/  @!P4 BRA `(.L_x_102) ;  /* 0xfffffffc00f0c947 */ /* 0x004fea000383ffff */
[----:B------:R-:W-:Y:S05]  /*c930*/  BRA `(.L_x_101) ;  /* 0xffffffec00c47947 */ /* 0x000fea000383ffff */
.L_x_105:
[----:B-1----:R1:W2:Y:S02]  /*c940*/  SYNCS.PHASECHK.TRANS64.TRYWAIT P3, [R7+URZ+0x64428], R8 ;  /* 0x06442808070075a7 */ /* 0x0022a4000806017f */
[----:B--2---:R-:W-:Y:S05]  /*c950*/  @!P3 NANOSLEEP.SYNCS 0x989680 ;  /* 0x009896800000b95d */ /* 0x004fea0003900000 */
[----:B------:R-:W2:Y:S02]  /*c960*/  @!P3 SYNCS.PHASECHK.TRANS64 P3, [R7+URZ+0x64428], R8 ;  /* 0x064428080700b5a7 */ /* 0x000ea4000806007f */
[----:B--2---:R-:W-:Y:S05]  /*c970*/  @!P3 BRA `(.L_x_105) ;  /* 0xfffffffc00f0b947 */ /* 0x004fea000383ffff */
[----:B------:R-:W-:Y:S05]  /*c980*/  BRA `(.L_x_136) ;  /* 0xffffffec00dc7947 */ /* 0x000fea000383ffff */
.L_x_111:
[----:B-1----:R1:W2:Y:S02]  /*c990*/  SYNCS.PHASECHK.TRANS64.TRYWAIT P3, [R6+URZ+0x64428], R9 ;  /* 0x06442809060075a7 */ /* 0x0022a4000806017f */
[----:B--2---:R-:W-:Y:S05]  /*c9a0*/  @!P3 NANOSLEEP.SYNCS 0x989680 ;  /* 0x009896800000b95d */ /* 0x004fea0003900000 */
[----:B------:R-:W2:Y:S02]  /*c9b0*/  @!P3 SYNCS.PHASECHK.TRANS64 P3, [R6+URZ+0x64428], R9 ;  /* 0x064428090600b5a7 */ /* 0x000ea4000806007f */
[----:B--2---:R-:W-:Y:S05]  /*c9c0*/  @!P3 BRA `(.L_x_111) ;  /* 0xfffffffc00f0b947 */ /* 0x004fea000383ffff */
[----:B------:R-:W-:Y:S05]  /*c9d0*/  BRA `(.L_x_137) ;  /* 0xfffffff000c47947 */ /* 0x000fea000383ffff */
.L_x_116:
[----:B-1----:R1:W2:Y:S02]  /*c9e0*/  SYNCS.PHASECHK.TRANS64.TRYWAIT P3, [R6+URZ+0x64428], R9 ;  /* 0x06442809060075a7 */ /* 0x0022a4000806017f */
[----:B--2---:R-:W-:Y:S05]  /*c9f0*/  @!P3 NANOSLEEP.SYNCS 0x989680 ;  /* 0x009896800000b95d */ /* 0x004fea0003900000 */
[----:B------:R-:W2:Y:S02]  /*ca00*/  @!P3 SYNCS.PHASECHK.TRANS64 P3, [R6+URZ+0x64428], R9 ;  /* 0x064428090600b5a7 */ /* 0x000ea4000806007f */
[----:B--2---:R-:W-:Y:S05]  /*ca10*/  @!P3 BRA `(.L_x_116) ;  /* 0xfffffffc00f0b947 */ /* 0x004fea000383ffff */
[----:B------:R-:W-:Y:S05]  /*ca20*/  BRA `(.L_x_138) ;  /* 0xfffffff400907947 */ /* 0x000fea000383ffff */
        .weak           $__internal_0_$__cuda_sm20_rcp_rn_f32_slowpath
        .type           $__internal_0_$__cuda_sm20_rcp_rn_f32_slowpath,@function
        .size           $__internal_0_$__cuda_sm20_rcp_rn_f32_slowpath,(.L_x_144 - $__internal_0_$__cuda_sm20_rcp_rn_f32_slowpath)
$__internal_0_$__cuda_sm20_rcp_rn_f32_slowpath:
[----:B------:R-:W-:Y:S01]  /*ca30*/  SHF.L.U32 R4, R5, 0x1, RZ ;  /* 0x0000000105047819 */ /* 0x000fe200000006ff */
[----:B------:R-:W-:Y:S03]  /*ca40*/  BSSY B2, `(.L_x_139) ;  /* 0x0000030000027945 */ /* 0x000fe60003800000 */
[----:B------:R-:W-:-:S04]  /*ca50*/  SHF.R.U32.HI R152, RZ, 0x18, R4 ;  /* 0x00000018ff987819 */ /* 0x000fc80000011604 */
[----:B------:R-:W-:-:S13]  /*ca60*/  ISETP.NE.U32.AND P0, PT, R152, RZ, PT ;  /* 0x000000ff9800720c */ /* 0x000fda0003f05070 */
[----:B------:R-:W-:Y:S05]  /*ca70*/  @P0 BRA `(.L_x_140) ;  /* 0x0000000000280947 */ /* 0x000fea0003800000 */
[----:B------:R-:W-:-:S04]  /*ca80*/  SHF.L.U32 R4, R5, 0x1, RZ ;  /* 0x0000000105047819 */ /* 0x000fc800000006ff */
[----:B------:R-:W-:-:S13]  /*ca90*/  ISETP.NE.AND P0, PT, R4, RZ, PT ;  /* 0x000000ff0400720c */ /* 0x000fda0003f05270 */
[----:B------:R-:W-:Y:S01]  /*caa0*/  @P0 FFMA R13, R5, 1.84467440737095516160e+19, RZ ;  /* 0x5f800000050d0823 */ /* 0x000fe200000000ff */
[----:B------:R-:W-:Y:S08]  /*cab0*/  @!P0 MUFU.RCP R12, R5 ;  /* 0x00000005000c8308 */ /* 0x000ff00000001000 */
[----:B------:R-:W1:Y:S02]  /*cac0*/  @P0 MUFU.RCP R4, R13 ;  /* 0x0000000d00040308 */ /* 0x000e640000001000 */
[----:B-1----:R-:W-:-:S04]  /*cad0*/  @P0 FFMA R14, R13, R4, -1 ;  /* 0xbf8000000d0e0423 */ /* 0x002fc80000000004 */
[----:B------:R-:W-:-:S04]  /*cae0*/  @P0 FADD.FTZ R15, -R14, -RZ ;  /* 0x800000ff0e0f0221 */ /* 0x000fc80000010100 */
[----:B------:R-:W-:-:S04]  /*caf0*/  @P0 FFMA R4, R4, R15, R4 ;  /* 0x0000000f04040223 */ /* 0x000fc80000000004 */
[----:B------:R-:W-:Y:S01]  /*cb00*/  @P0 FFMA R12, R4, 1.84467440737095516160e+19, RZ ;  /* 0x5f800000040c0823 */ /* 0x000fe200000000ff */
[----:B------:R-:W-:Y:S06]  /*cb10*/  BRA `(.L_x_141) ;  /* 0x0000000000887947 */ /* 0x000fec0003800000 */
.L_x_140:
[----:B------:R-:W-:-:S04]  /*cb20*/  IADD3 R154, R152, -0xfd, RZ ;  /* 0xffffff03989a7810 */ /* 0x000fc80007ffe0ff */
[----:B------:R-:W-:-:S13]  /*cb30*/  ISETP.GT.U32.AND P0, PT, R154, 0x1, PT ;  /* 0x000000019a00780c */ /* 0x000fda0003f04070 */
[----:B------:R-:W-:Y:S05]  /*cb40*/  @P0 BRA `(.L_x_142) ;  /* 0x0000000000780947 */ /* 0x000fea0003800000 */
[----:B------:R-:W-:Y:S02]  /*cb50*/  LOP3.LUT R4, R5, 0x7fffff, RZ, 0xc0, !PT ;  /* 0x007fffff05047812 */ /* 0x000fe400078ec0ff */
[----:B------:R-:W-:Y:S02]  /*cb60*/  MOV R15, 0x3 ;  /* 0x00000003000f7802 */ /* 0x000fe40000000f00 */
[----:B------:R-:W-:Y:S02]  /*cb70*/  LOP3.LUT R4, R4, 0x3f800000, RZ, 0xfc, !PT ;  /* 0x3f80000004047812 */ /* 0x000fe400078efcff */
[----:B------:R-:W-:Y:S02]  /*cb80*/  SHF.L.U32 R15, R15, R154, RZ ;  /* 0x0000009a0f0f7219 */ /* 0x000fe400000006ff */
[----:B------:R-:W1:Y:S02]  /*cb90*/  MUFU.RCP R13, R4 ;  /* 0x00000004000d7308 */ /* 0x000e640000001000 */
[----:B-1----:R-:W-:-:S04]  /*cba0*/  FFMA R12, R4, R13, -1 ;  /* 0xbf800000040c7423 */ /* 0x002fc8000000000d */
[----:B------:R-:W-:-:S04]  /*cbb0*/  FADD.FTZ R12, -R12, -RZ ;  /* 0x800000ff0c0c7221 */ /* 0x000fc80000010100 */
[CCC-:B------:R-:W-:Y:S01]  /*cbc0*/  FFMA.RM R14, R13.reuse, R12.reuse, R13.reuse ;  /* 0x0000000c0d0e7223 */ /* 0x1c0fe2000000400d */
[----:B------:R-:W-:-:S04]  /*cbd0*/  FFMA.RP R13, R13, R12, R13 ;  /* 0x0000000c0d0d7223 */ /* 0x000fc8000000800d */
[C---:B------:R-:W-:Y:S02]  /*cbe0*/  LOP3.LUT R12, R14.reuse, 0x7fffff, RZ, 0xc0, !PT ;  /* 0x007fffff0e0c7812 */ /* 0x040fe400078ec0ff */
[----:B------:R-:W-:Y:S02]  /*cbf0*/  FSETP.NEU.FTZ.AND P0, PT, R14, R13, PT ;  /* 0x0000000d0e00720b */ /* 0x000fe40003f1d000 */
[----:B------:R-:W-:Y:S02]  /*cc00*/  LOP3.LUT R12, R12, 0x800000, RZ, 0xfc, !PT ;  /* 0x008000000c0c7812 */ /* 0x000fe400078efcff */
[----:B------:R-:W-:Y:S02]  /*cc10*/  SEL R13, RZ, 0xffffffff, !P0 ;  /* 0xffffffffff0d7807 */ /* 0x000fe40004000000 */
[----:B------:R-:W-:Y:S02]  /*cc20*/  LOP3.LUT R15, R15, R12, RZ, 0xc0, !PT ;  /* 0x0000000c0f0f7212 */ /* 0x000fe400078ec0ff */
[----:B------:R-:W-:-:S02]  /*cc30*/  IADD3 R13, -R13, RZ, RZ ;  /* 0x000000ff0d0d7210 */ /* 0x000fc40007ffe1ff */
[-C--:B------:R-:W-:Y:S02]  /*cc40*/  SHF.R.U32.HI R15, RZ, R154.reuse, R15 ;  /* 0x0000009aff0f7219 */ /* 0x080fe4000001160f */
[----:B------:R-:W-:Y:S02]  /*cc50*/  LOP3.LUT P1, RZ, R13, R154, R12, 0xf8, !PT ;  /* 0x0000009a0dff7212 */ /* 0x000fe4000782f80c */
[C---:B------:R-:W-:Y:S02]  /*cc60*/  LOP3.LUT P0, RZ, R15.reuse, 0x1, RZ, 0xc0, !PT ;  /* 0x000000010fff7812 */ /* 0x040fe4000780c0ff */
[----:B------:R-:W-:Y:S02]  /*cc70*/  LOP3.LUT P2, RZ, R15, 0x2, RZ, 0xc0, !PT ;  /* 0x000000020fff7812 */ /* 0x000fe4000784c0ff */
[----:B------:R-:W-:Y:S02]  /*cc80*/  IADD3 R13, R152, -0xfc, RZ ;  /* 0xffffff04980d7810 */ /* 0x000fe40007ffe0ff */
[----:B------:R-:W-:-:S02]  /*cc90*/  PLOP3.LUT P0, PT, P0, P1, P2, 0xe0, 0x0 ;  /* 0x000000000000781c */ /* 0x000fc40000703c20 */
[----:B------:R-:W-:Y:S02]  /*cca0*/  LOP3.LUT P1, RZ, R5, 0x7fffff, RZ, 0xc0, !PT ;  /* 0x007fffff05ff7812 */ /* 0x000fe4000782c0ff */
[----:B------:R-:W-:Y:S02]  /*ccb0*/  SEL R4, RZ, 0x1, !P0 ;  /* 0x00000001ff047807 */ /* 0x000fe40004000000 */
[----:B------:R-:W-:Y:S02]  /*ccc0*/  SHF.R.U32.HI R12, RZ, R13, R12 ;  /* 0x0000000dff0c7219 */ /* 0x000fe4000001160c */
[----:B------:R-:W-:-:S04]  /*ccd0*/  IADD3 R4, -R4, RZ, RZ ;  /* 0x000000ff04047210 */ /* 0x000fc80007ffe1ff */
[----:B------:R-:W-:-:S13]  /*cce0*/  ISETP.GE.AND P0, PT, R4, RZ, PT ;  /* 0x000000ff0400720c */ /* 0x000fda0003f06270 */
[----:B------:R-:W-:-:S04]  /*ccf0*/  @!P0 IADD3 R12, R12, 0x1, RZ ;  /* 0x000000010c0c8810 */ /* 0x000fc80007ffe0ff */
[----:B------:R-:W-:-:S04]  /*cd00*/  @!P1 SHF.L.U32 R12, R12, 0x1, RZ ;  /* 0x000000010c0c9819 */ /* 0x000fc800000006ff */
[----:B------:R-:W-:Y:S01]  /*cd10*/  LOP3.LUT R12, R12, 0x80000000, R5, 0xf8, !PT ;  /* 0x800000000c0c7812 */ /* 0x000fe200078ef805 */
[----:B------:R-:W-:Y:S06]  /*cd20*/  BRA `(.L_x_141) ;  /* 0x0000000000047947 */ /* 0x000fec0003800000 */
.L_x_142:
[----:B------:R1:W2:Y:S02]  /*cd30*/  MUFU.RCP R12, R5 ;  /* 0x00000005000c7308 */ /* 0x0002a40000001000 */
.L_x_141:
[----:B------:R-:W-:Y:S05]  /*cd40*/  BSYNC B2 ;  /* 0x0000000000027941 */ /* 0x000fea0003800000 */
.L_x_139:
[----:B------:R-:W-:Y:S02]  /*cd50*/  MOV R4, R10 ;  /* 0x0000000a00047202 */ /* 0x000fe40000000f00 */
[----:B-1----:R-:W-:-:S04]  /*cd60*/  MOV R5, 0x0 ;  /* 0x0000000000057802 */ /* 0x002fc80000000f00 */
[----:B--2---:R-:W-:Y:S05]  /*cd70*/  RET.REL.NODEC R4 `(_ZN7cutlass13device_kernelINS_4fmha6kernel28FmhaKernelTmaWarpSpecializedINS1_10collective30FmhaMainloopTmaWarpSpecializedINS_10bfloat16_tEffN4cute5tupleIJNS7_1CILi128EEESA_NS9_ILi256EEEEEENS8_IJiNS9_ILi1EEENS8_IJiiEEEEEESF_SF_NS4_13DefaultFusionEJNS2_6OptionILNS2_3TagE0ENS9_ILb1EEEEENSH_ILSI_2ESJ_EEEEENS4_15FmhaFwdEpilogueIS6_fNS8_IJNS9_ILi64EEESB_SA_EEEEENS2_23PersistentTileSchedulerEJSK_SL_EEEEEvNT_6ParamsE) ;  /* 0xffffff3004a07950 */ /* 0x004fea0003c3ffff */
.L_x_143:
[----:B------:R-:W-:-:S00]  /*cd80*/  BRA `(.L_x_143) ;  /* 0xfffffffc00fc7947 */ /* 0x000fc0000383ffff */
[----:B------:R-:W-:-:S00]  /*cd90*/  NOP ;  /* 0x0000000000007918 */ /* 0x000fc00000000000 */
        /* <DEDUP_REMOVED lines=14> */
.L_x_144:


//--------------------- .nv.global.init           --------------------------
	.section	.nv.global.init,"aw",@progbits
.nv.global.init:
	.type		$str$24,@object
	.size		$str$24,($str$25 - $str$24)
$str$24:
        /*0000*/ 	.byte	0x28, 0x61, 0x64, 0x64, 0x72, 0x65, 0x73, 0x73, 0x20, 0x26, 0x20, 0x6d, 0x61, 0x73, 0x6b, 0x29
        /*0010*/ 	.byte	0x20, 0x3d, 0x3d, 0x20, 0x30, 0x00
	.type		$str$25,@object
	.size		$str$25,(__unnamed_1 - $str$25)
$str$25:
        /*0016*/ 	.byte	0x2f, 0x74, 0x6d, 0x70, 0x2f, 0x63, 0x75, 0x74, 0x6c, 0x61, 0x73, 0x73, 0x5f, 0x73, 0x77, 0x65
        /*0026*/ 	.byte	0x65, 0x70, 0x5f, 0x73, 0x72, 0x63, 0x2f, 0x69, 0x6e, 0x63, 0x6c, 0x75, 0x64, 0x65, 0x2f, 0x63
        /*0036*/ 	.byte	0x75, 0x74, 0x65, 0x2f, 0x70, 0x6f, 0x69, 0x6e, 0x74, 0x65, 0x72, 0x5f, 0x66, 0x6c, 0x61, 0x67
        /*0046*/ 	.byte	0x67, 0x65, 0x64, 0x2e, 0x68, 0x70, 0x70, 0x00
	.type		__unnamed_1,@object
	.size		__unnamed_1,(__unnamed_2 - __unnamed_1)
__unnamed_1:
        /*004e*/ 	.byte	0x61, 0x75, 0x74, 0x6f, 0x20, 0x63, 0x75, 0x74, 0x65, 0x3a, 0x3a, 0x61, 0x73, 0x5f, 0x70, 0x6f
        /* <DEDUP_REMOVED lines=27> */
        /*020e*/ 	.byte	0x32, 0x30, 0x34, 0x38, 0x3e, 0x3e, 0x3e, 0x3e, 0x3e, 0x5d, 0x00
	.type		__unnamed_2,@object
	.size		__unnamed_2,(.L_1 - __unnamed_2)
__unnamed_2:
        /* <DEDUP_REMOVED lines=29> */
.L_1:


//--------------------- .nv.shared._ZN7cutlass13device_kernelINS_4fmha6kernel28FmhaKernelTmaWarpSpecializedINS1_10collective30FmhaMainloopTmaWarpSpecializedINS_10bfloat16_tEffN4cute5tupleIJNS7_1CILi128EEESA_NS9_ILi256EEEEEENS8_IJiNS9_ILi1EEENS8_IJiiEEEEEESF_SF_NS4_13DefaultFusionEJNS2_6OptionILNS2_3TagE0ENS9_ILb1EEEEENSH_ILSI_2ESJ_EEEEENS4_15FmhaFwdEpilogueIS6_fNS8_IJNS9_ILi64EEESB_SA_EEEEENS2_23PersistentTileSchedulerEJSK_SL_EEEEEvNT_6ParamsE --------------------------
	.section	.nv.shared._ZN7cutlass13device_kernelINS_4fmha6kernel28FmhaKernelTmaWarpSpecializedINS1_10collective30FmhaMainloopTmaWarpSpecializedINS_10bfloat16_tEffN4cute5tupleIJNS7_1CILi128EEESA_NS9_ILi256EEEEEENS8_IJiNS9_ILi1EEENS8_IJiiEEEEEESF_SF_NS4_13DefaultFusionEJNS2_6OptionILNS2_3TagE0ENS9_ILb1EEEEENSH_ILSI_2ESJ_EEEEENS4_15FmhaFwdEpilogueIS6_fNS8_IJNS9_ILi64EEESB_SA_EEEEENS2_23PersistentTileSchedulerEJSK_SL_EEEEEvNT_6ParamsE,"aw",@nobits
	.sectionflags	@""
	.align	16
	.zero		1024


//--------------------- .nv.shared.reserved.0     --------------------------
	.section	.nv.shared.reserved.0,"aw",@nobits
	.weak		__nv_reservedSMEM_offset_0_alias
	.size		__nv_reservedSMEM_offset_0_alias, 0, 0
	.other		__nv_reservedSMEM_offset_0_alias,@"STO_CUDA_RESERVED_SHARED STV_DEFAULT"
__nv_reservedSMEM_offset_0_alias:
	.zero		0


//--------------------- .nv.global                --------------------------
	.section	.nv.global,"aw",@nobits
.nv.global:
	.type		_ZN39_INTERNAL_92d3a92a_4_k_cu_042a94d1_33024cute1_E,@object
	.size		_ZN39_INTERNAL_92d3a92a_4_k_cu_042a94d1_33024cute1_E,(_ZN39_INTERNAL_92d3a92a_4_k_cu_042a94d1_33024cuda3std3__45__cpo6cbeginE - _ZN39_INTERNAL_92d3a92a_4_k_cu_042a94d1_33024cute1_E)
_ZN39_INTERNAL_92d3a92a_4_k_cu_042a94d1_33024cute1_E:
	.zero		1
	.type		_ZN39_INTERNAL_92d3a92a_4_k_cu_042a94d1_33024cuda3std3__45__cpo6cbeginE,@object
	.size		_ZN39_INTERNAL_92d3a92a_4_k_cu_042a94d1_33024cuda3std3__45__cpo6cbeginE,(_ZN39_INTERNAL_92d3a92a_4_k_cu_042a94d1_33024cuda3std3__48in_placeE - _ZN39_INTERNAL_92d3a92a_4_k_cu_042a94d1_33024cuda3std3__45__cpo6cbeginE)
_ZN39_INTERNAL_92d3a92a_4_k_cu_042a94d1_33024cuda3std3__45__cpo6cbeginE:
	.zero		1
	.type		_ZN39_INTERNAL_92d3a92a_4_k_cu_042a94d1_33024cuda3std3__48in_placeE,@object
	.size		_ZN39_INTERNAL_92d3a92a_4_k_cu_042a94d1_33024cuda3std3__48in_placeE,(_ZN39_INTERNAL_92d3a92a_4_k_cu_042a94d1_33024cuda3std6ranges3__45__cpo9iter_moveE - _ZN39_INTERNAL_92d3a92a_4_k_cu_042a94d1_33024cuda3std3__48in_placeE)
_ZN39_INTERNAL_92d3a92a_4_k_cu_042a94d1_33024cuda3std3__48in_placeE:
	.zero		1
	.type		_ZN39_INTERNAL_92d3a92a_4_k_cu_042a94d1_33024cuda3std6ranges3__45__cpo9iter_moveE,@object
	.size		_ZN39_INTERNAL_92d3a92a_4_k_cu_042a94d1_33024cuda3std6ranges3__45__cpo9iter_moveE,(_ZN39_INTERNAL_92d3a92a_4_k_cu_042a94d1_33024cuda3std3__45__cpo5beginE - _ZN39_INTERNAL_92d3a92a_4_k_cu_042a94d1_33024cuda3std6ranges3__45__cpo9iter_moveE)
_ZN39_INTERNAL_92d3a92a_4_k_cu_042a94d1_33024cuda3std6ranges3__45__cpo9iter_moveE:
	.zero		1
	.type		_ZN39_INTERNAL_92d3a92a_4_k_cu_042a94d1_33024cuda3std3__45__cpo5beginE,@object
	.size		_ZN39_INTERNAL_92d3a92a_4_k_cu_042a94d1_33024cuda3std3__45__cpo5beginE,(_ZN39_INTERNAL_92d3a92a_4_k_cu_042a94d1_33024cuda3std3__441_GLOBAL__N__92d3a92a_4_k_cu_042a94d1_33026ignoreE - _ZN39_INTERNAL_92d3a92a_4_k_cu_042a94d1_33024cuda3std3__45__cpo5beginE)
_ZN39_INTERNAL_92d3a92a_4_k_cu_042a94d1_33024cuda3std3__45__cpo5beginE:
	.zero		1
	.type		_ZN39_INTERNAL_92d3a92a_4_k_cu_042a94d1_33024cuda3std3__441_GLOBAL__N__92d3a92a_4_k_cu_042a94d1_33026ignoreE,@object
	.size		_ZN39_INTERNAL_92d3a92a_4_k_cu_042a94d1_33024cuda3std3__441_GLOBAL__N__92d3a92a_4_k_cu_042a94d1_33026ignoreE,(_ZN39_INTERNAL_92d3a92a_4_k_cu_042a94d1_33024cute7productE - _ZN39_INTERNAL_92d3a92a_4_k_cu_042a94d1_33024cuda3std3__441_GLOBAL__N__92d3a92a_4_k_cu_042a94d1_33026ignoreE)
_ZN39_INTERNAL_92d3a92a_4_k_cu_042a94d1_33024cuda3std3__441_GLOBAL__N__92d3a92a_4_k_cu_042a94d1_33026ignoreE:
	.zero		1
	.type		_ZN39_INTERNAL_92d3a92a_4_k_cu_042a94d1_33024cute7productE,@object
	.size		_ZN39_INTERNAL_92d3a92a_4_k_cu_042a94d1_33024cute7productE,(_ZN39_INTERNAL_92d3a92a_4_k_cu_042a94d1_33024cuda3std3__45__cpo3endE - _ZN39_INTERNAL_92d3a92a_4_k_cu_042a94d1_33024cute7productE)
_ZN39_INTERNAL_92d3a92a_4_k_cu_042a94d1_33024cute7productE:
	.zero		1
	.type		_ZN39_INTERNAL_92d3a92a_4_k_cu_042a94d1_33024cuda3std3__45__cpo3endE,@object
	.size		_ZN39_INTERNAL_92d3a92a_4_k_cu_042a94d1_33024cuda3std3__45__cpo3endE,(_ZN39_INTERNAL_92d3a92a_4_k_cu_042a94d1_33024cuda3std3__419piecewise_constructE - _ZN39_INTERNAL_92d3a92a_4_k_cu_042a94d1_33024cuda3std3__45__cpo3endE)
_ZN39_INTERNAL_92d3a92a_4_k_cu_042a94d1_33024cuda3std3__45__cpo3endE:
	.zero		1
	.type		_ZN39_INTERNAL_92d3a92a_4_k_cu_042a94d1_33024cuda3std3__419piecewise_constructE,@object
	.size		_ZN39_INTERNAL_92d3a92a_4_k_cu_042a94d1_33024cuda3std3__419piecewise_constructE,(_ZN39_INTERNAL_92d3a92a_4_k_cu_042a94d1_33024cuda3std3__45__cpo4cendE - _ZN39_INTERNAL_92d3a92a_4_k_cu_042a94d1_33024cuda3std3__419piecewise_constructE)
_ZN39_INTERNAL_92d3a92a_4_k_cu_042a94d1_33024cuda3std3__419piecewise_constructE:
	.zero		1
	.type		_ZN39_INTERNAL_92d3a92a_4_k_cu_042a94d1_33024cuda3std3__45__cpo4cendE,@object
	.size		_ZN39_INTERNAL_92d3a92a_4_k_cu_042a94d1_33024cuda3std3__45__cpo4cendE,(_ZN39_INTERNAL_92d3a92a_4_k_cu_042a94d1_33024cuda3std6ranges3__45__cpo4swapE - _ZN39_INTERNAL_92d3a92a_4_k_cu_042a94d1_33024cuda3std3__45__cpo4cendE)
_ZN39_INTERNAL_92d3a92a_4_k_cu_042a94d1_33024cuda3std3__45__cpo4cendE:
	.zero		1
	.type		_ZN39_INTERNAL_92d3a92a_4_k_cu_042a94d1_33024cuda3std6ranges3__45__cpo4swapE,@object
	.size		_ZN39_INTERNAL_92d3a92a_4_k_cu_042a94d1_33024cuda3std6ranges3__45__cpo4swapE,(.L_9 - _ZN39_INTERNAL_92d3a92a_4_k_cu_042a94d1_33024cuda3std6ranges3__45__cpo4swapE)
_ZN39_INTERNAL_92d3a92a_4_k_cu_042a94d1_33024cuda3std6ranges3__45__cpo4swapE:
	.zero		1
.L_9:


//--------------------- .nv.constant0._ZN7cutlass13device_kernelINS_4fmha6kernel28FmhaKernelTmaWarpSpecializedINS1_10collective30FmhaMainloopTmaWarpSpecializedINS_10bfloat16_tEffN4cute5tupleIJNS7_1CILi128EEESA_NS9_ILi256EEEEEENS8_IJiNS9_ILi1EEENS8_IJiiEEEEEESF_SF_NS4_13DefaultFusionEJNS2_6OptionILNS2_3TagE0ENS9_ILb1EEEEENSH_ILSI_2ESJ_EEEEENS4_15FmhaFwdEpilogueIS6_fNS8_IJNS9_ILi64EEESB_SA_EEEEENS2_23PersistentTileSchedulerEJSK_SL_EEEEEvNT_6ParamsE --------------------------
	.section	.nv.constant0._ZN7cutlass13device_kernelINS_4fmha6kernel28FmhaKernelTmaWarpSpecializedINS1_10collective30FmhaMainloopTmaWarpSpecializedINS_10bfloat16_tEffN4cute5tupleIJNS7_1CILi128EEESA_NS9_ILi256EEEEEENS8_IJiNS9_ILi1EEENS8_IJiiEEEEEESF_SF_NS4_13DefaultFusionEJNS2_6OptionILNS2_3TagE0ENS9_ILb1EEEEENSH_ILSI_2ESJ_EEEEENS4_15FmhaFwdEpilogueIS6_fNS8_IJNS9_ILi64EEESB_SA_EEEEENS2_23PersistentTileSchedulerEJSK_SL_EEEEEvNT_6ParamsE,"a",@progbits
	.sectionflags	@""
	.align	4
.nv.constant0._ZN7cutlass13device_kernelINS_4fmha6kernel28FmhaKernelTmaWarpSpecializedINS1_10collective30FmhaMainloopTmaWarpSpecializedINS_10bfloat16_tEffN4cute5tupleIJNS7_1CILi128EEESA_NS9_ILi256EEEEEENS8_IJiNS9_ILi1EEENS8_IJiiEEEEEESF_SF_NS4_13DefaultFusionEJNS2_6OptionILNS2_3TagE0ENS9_ILb1EEEEENSH_ILSI_2ESJ_EEEEENS4_15FmhaFwdEpilogueIS6_fNS8_IJNS9_ILi64EEESB_SA_EEEEENS2_23PersistentTileSchedulerEJSK_SL_EEEEEvNT_6ParamsE:
	.zero		2688


//--------------------- SYMBOLS --------------------------

	.type		.nv.reservedSmem.offset0,@object
	.size		.nv.reservedSmem.offset0,0x4
	.type		__assertfail,@function
